// auto-generated by cutlass_sweep.gemm — config: {"arch": "sm_90", "cluster_m": 1, "cluster_n": 1, "dtype": "e4m3", "dtype_b": "e4m3", "layout": "nt", "stages": 2, "tile_k": 128, "tile_m": 64, "tile_n": 128}
#include "cutlass/cutlass.h"
#include "cutlass/gemm/collective/collective_builder.hpp"
#include "cutlass/gemm/device/gemm_universal_adapter.h"
#include "cutlass/gemm/kernel/gemm_universal.hpp"
#include "cutlass/epilogue/collective/collective_builder.hpp"

using ElemA = cutlass::float_e4m3_t;
using ElemB = cutlass::float_e4m3_t;
using ElemCD = cutlass::float_e4m3_t;
using Acc  = float;
using TileShape    = cute::Shape<cute::_64, cute::_128, cute::_128>;
using ClusterShape = cute::Shape<cute::_1, cute::_1, cute::_1>;

using CollectiveEpilogue = typename cutlass::epilogue::collective::CollectiveBuilder<
    cutlass::arch::Sm90, cutlass::arch::OpClassTensorOp,
    TileShape, ClusterShape,
    cutlass::epilogue::collective::EpilogueTileAuto,
    Acc, Acc,
    ElemCD, cutlass::layout::RowMajor, 128 / cutlass::sizeof_bits<ElemCD>::value,
    ElemCD, cutlass::layout::RowMajor, 128 / cutlass::sizeof_bits<ElemCD>::value,
    cutlass::epilogue::collective::EpilogueScheduleAuto
  >::CollectiveOp;

using CollectiveMainloop = typename cutlass::gemm::collective::CollectiveBuilder<
    cutlass::arch::Sm90, cutlass::arch::OpClassTensorOp,
    ElemA, cutlass::layout::RowMajor, 128 / cutlass::sizeof_bits<ElemA>::value,
    ElemB, cutlass::layout::ColumnMajor, 128 / cutlass::sizeof_bits<ElemB>::value,
    Acc,
    TileShape, ClusterShape,
    cutlass::gemm::collective::StageCount<2>,
    cutlass::gemm::collective::KernelScheduleAuto
  >::CollectiveOp;

using GemmKernel = cutlass::gemm::kernel::GemmUniversal<
    cute::Shape<int,int,int,int>,
    CollectiveMainloop,
    CollectiveEpilogue
>;
using Gemm = cutlass::gemm::device::GemmUniversalAdapter<GemmKernel>;

// Force the device kernel symbol into the cubin without needing a host main.
auto* _anchor = &cutlass::device_kernel<GemmKernel>;


// ===== COMPILED SASS (sm_90a) =====

	.target	sm_90a

	.elftype	@"ET_EXEC"


//--------------------- .note.nv.tkinfo           --------------------------
	.section	.note.nv.tkinfo,"",@"SHT_NOTE"
	.sectionflags	@"SHF_NOTE_NV_TKINFO"
	.tkinfo
        /*0018*/ 	.word	0x00000002
        /*0030*/ 	.string	""
        /*0030*/ 	.string	"ptxas"
        /*0030*/ 	.string	"Cuda compilation tools, release 13.0, V13.0.88"
        /*0030*/ 	.string	"Build cuda_13.0.r13.0/compiler.36424714_0"
        /*0030*/ 	.string	"-arch sm_90a -m 64 "



//--------------------- .note.nv.cuinfo           --------------------------
	.section	.note.nv.cuinfo,"",@"SHT_NOTE"
	.sectionflags	@"SHF_NOTE_NV_CUINFO"
        /*0018*/ 	.short	0x0002
        /*001a*/ 	.short	0x005a
        /*001c*/ 	.short	0x0082
	.zero		2


//--------------------- .nv.info                  --------------------------
	.section	.nv.info,"",@"SHT_CUDA_INFO"
	.align	4


	//----- nvinfo : EIATTR_REGCOUNT
	.align		4
        /*0000*/ 	.byte	0x04, 0x2f
        /*0002*/ 	.short	(.L_12 - .L_11)
	.align		4
.L_11:
        /*0004*/ 	.word	index@(_ZN7cutlass13device_kernelINS_4gemm6kernel13GemmUniversalIN4cute5tupleIJiiiiEEENS1_10collective13CollectiveMmaINS1_37MainloopSm90TmaGmmaWarpSpecializedFP8ILi2ENS5_IJNS4_1CILi1EEESB_SB_EEENS1_32KernelTmaWarpSpecializedPingpongEEENS5_IJNSA_ILi64EEENSA_ILi128EEESG_EEENS_12float_e4m3_tENS5_IJlSB_lEEESI_SJ_NS4_8TiledMMAINS4_8MMA_AtomIJNS4_4SM904GMMA31MMA_64x128x32_F32E4M3E4M3_SS_TNILNSN_7ScaleInE1ELSP_1EEEEEENS4_6LayoutISC_NS5_IJNSA_ILi0EEEST_ST_EEEEENS5_IJNS4_10UnderscoreESW_SW_EEEEENS4_13SM90_TMA_LOADENS4_14ComposedLayoutINS4_7SwizzleILi3ELi4ELi3EEENS4_18smem_ptr_flag_bitsILi8EEENSS_INS5_IJNSA_ILi8EEESG_EEENS5_IJSG_SB_EEEEEEEvNS4_8identityESZ_S19_vS1A_EENS_8epilogue10collective6detail29Sm90TmaWarpSpecializedAdapterINS1D_15DefaultEpilogueISI_SJ_SJ_NS1C_6thread17LinearCombinationISI_Li1EffLNS1H_9ScaleType4KindE0ELNS_15FloatRoundStyleE2ESI_EENS1_15EpilogueDefaultEEEEEvvEEEEvNT_6ParamsE)
        /*0008*/ 	.word	0x000000a8


	//----- nvinfo : EIATTR_FRAME_SIZE
	.align		4
.L_12:
        /*000c*/ 	.byte	0x04, 0x11
        /*000e*/ 	.short	(.L_14 - .L_13)
	.align		4
.L_13:
        /*0010*/ 	.word	index@(_ZN7cutlass13device_kernelINS_4gemm6kernel13GemmUniversalIN4cute5tupleIJiiiiEEENS1_10collective13CollectiveMmaINS1_37MainloopSm90TmaGmmaWarpSpecializedFP8ILi2ENS5_IJNS4_1CILi1EEESB_SB_EEENS1_32KernelTmaWarpSpecializedPingpongEEENS5_IJNSA_ILi64EEENSA_ILi128EEESG_EEENS_12float_e4m3_tENS5_IJlSB_lEEESI_SJ_NS4_8TiledMMAINS4_8MMA_AtomIJNS4_4SM904GMMA31MMA_64x128x32_F32E4M3E4M3_SS_TNILNSN_7ScaleInE1ELSP_1EEEEEENS4_6LayoutISC_NS5_IJNSA_ILi0EEEST_ST_EEEEENS5_IJNS4_10UnderscoreESW_SW_EEEEENS4_13SM90_TMA_LOADENS4_14ComposedLayoutINS4_7SwizzleILi3ELi4ELi3EEENS4_18smem_ptr_flag_bitsILi8EEENSS_INS5_IJNSA_ILi8EEESG_EEENS5_IJSG_SB_EEEEEEEvNS4_8identityESZ_S19_vS1A_EENS_8epilogue10collective6detail29Sm90TmaWarpSpecializedAdapterINS1D_15DefaultEpilogueISI_SJ_SJ_NS1C_6thread17LinearCombinationISI_Li1EffLNS1H_9ScaleType4KindE0ELNS_15FloatRoundStyleE2ESI_EENS1_15EpilogueDefaultEEEEEvvEEEEvNT_6ParamsE)
        /*0014*/ 	.word	0x00000000


	//----- nvinfo : EIATTR_MIN_STACK_SIZE
	.align		4
.L_14:
        /*0018*/ 	.byte	0x04, 0x12
        /*001a*/ 	.short	(.L_16 - .L_15)
	.align		4
.L_15:
        /*001c*/ 	.word	index@(_ZN7cutlass13device_kernelINS_4gemm6kernel13GemmUniversalIN4cute5tupleIJiiiiEEENS1_10collective13CollectiveMmaINS1_37MainloopSm90TmaGmmaWarpSpecializedFP8ILi2ENS5_IJNS4_1CILi1EEESB_SB_EEENS1_32KernelTmaWarpSpecializedPingpongEEENS5_IJNSA_ILi64EEENSA_ILi128EEESG_EEENS_12float_e4m3_tENS5_IJlSB_lEEESI_SJ_NS4_8TiledMMAINS4_8MMA_AtomIJNS4_4SM904GMMA31MMA_64x128x32_F32E4M3E4M3_SS_TNILNSN_7ScaleInE1ELSP_1EEEEEENS4_6LayoutISC_NS5_IJNSA_ILi0EEEST_ST_EEEEENS5_IJNS4_10UnderscoreESW_SW_EEEEENS4_13SM90_TMA_LOADENS4_14ComposedLayoutINS4_7SwizzleILi3ELi4ELi3EEENS4_18smem_ptr_flag_bitsILi8EEENSS_INS5_IJNSA_ILi8EEESG_EEENS5_IJSG_SB_EEEEEEEvNS4_8identityESZ_S19_vS1A_EENS_8epilogue10collective6detail29Sm90TmaWarpSpecializedAdapterINS1D_15DefaultEpilogueISI_SJ_SJ_NS1C_6thread17LinearCombinationISI_Li1EffLNS1H_9ScaleType4KindE0ELNS_15FloatRoundStyleE2ESI_EENS1_15EpilogueDefaultEEEEEvvEEEEvNT_6ParamsE)
        /*0020*/ 	.word	0x00000000
.L_16:


//--------------------- .nv.compat                --------------------------
	.section	.nv.compat,"",@"SHT_CUDA_COMPAT_INFO"
	.align	4
        /*0000*/ 	.byte	0x02, 0x09, 0x01, 0x00, 0x02, 0x02, 0x04, 0x00, 0x02, 0x05, 0x05, 0x00, 0x03, 0x07, 0x01, 0x01
        /*0010*/ 	.byte	0x02, 0x03, 0x01, 0x00, 0x02, 0x06, 0x01, 0x00, 0x04, 0x0b, 0x08, 0x00, 0x00, 0x00, 0x00, 0x00
        /*0020*/ 	.byte	0x00, 0x00, 0x00, 0x00


//--------------------- .nv.info._ZN7cutlass13device_kernelINS_4gemm6kernel13GemmUniversalIN4cute5tupleIJiiiiEEENS1_10collective13CollectiveMmaINS1_37MainloopSm90TmaGmmaWarpSpecializedFP8ILi2ENS5_IJNS4_1CILi1EEESB_SB_EEENS1_32KernelTmaWarpSpecializedPingpongEEENS5_IJNSA_ILi64EEENSA_ILi128EEESG_EEENS_12float_e4m3_tENS5_IJlSB_lEEESI_SJ_NS4_8TiledMMAINS4_8MMA_AtomIJNS4_4SM904GMMA31MMA_64x128x32_F32E4M3E4M3_SS_TNILNSN_7ScaleInE1ELSP_1EEEEEENS4_6LayoutISC_NS5_IJNSA_ILi0EEEST_ST_EEEEENS5_IJNS4_10UnderscoreESW_SW_EEEEENS4_13SM90_TMA_LOADENS4_14ComposedLayoutINS4_7SwizzleILi3ELi4ELi3EEENS4_18smem_ptr_flag_bitsILi8EEENSS_INS5_IJNSA_ILi8EEESG_EEENS5_IJSG_SB_EEEEEEEvNS4_8identityESZ_S19_vS1A_EENS_8epilogue10collective6detail29Sm90TmaWarpSpecializedAdapterINS1D_15DefaultEpilogueISI_SJ_SJ_NS1C_6thread17LinearCombinationISI_Li1EffLNS1H_9ScaleType4KindE0ELNS_15FloatRoundStyleE2ESI_EENS1_15EpilogueDefaultEEEEEvvEEEEvNT_6ParamsE --------------------------
	.section	.nv.info._ZN7cutlass13device_kernelINS_4gemm6kernel13GemmUniversalIN4cute5tupleIJiiiiEEENS1_10collective13CollectiveMmaINS1_37MainloopSm90TmaGmmaWarpSpecializedFP8ILi2ENS5_IJNS4_1CILi1EEESB_SB_EEENS1_32KernelTmaWarpSpecializedPingpongEEENS5_IJNSA_ILi64EEENSA_ILi128EEESG_EEENS_12float_e4m3_tENS5_IJlSB_lEEESI_SJ_NS4_8TiledMMAINS4_8MMA_AtomIJNS4_4SM904GMMA31MMA_64x128x32_F32E4M3E4M3_SS_TNILNSN_7ScaleInE1ELSP_1EEEEEENS4_6LayoutISC_NS5_IJNSA_ILi0EEEST_ST_EEEEENS5_IJNS4_10UnderscoreESW_SW_EEEEENS4_13SM90_TMA_LOADENS4_14ComposedLayoutINS4_7SwizzleILi3ELi4ELi3EEENS4_18smem_ptr_flag_bitsILi8EEENSS_INS5_IJNSA_ILi8EEESG_EEENS5_IJSG_SB_EEEEEEEvNS4_8identityESZ_S19_vS1A_EENS_8epilogue10collective6detail29Sm90TmaWarpSpecializedAdapterINS1D_15DefaultEpilogueISI_SJ_SJ_NS1C_6thread17LinearCombinationISI_Li1EffLNS1H_9ScaleType4KindE0ELNS_15FloatRoundStyleE2ESI_EENS1_15EpilogueDefaultEEEEEvvEEEEvNT_6ParamsE,"",@"SHT_CUDA_INFO"
	.sectionflags	@""
	.align	4


	//----- nvinfo : EIATTR_CUDA_API_VERSION
	.align		4
        /*0000*/ 	.byte	0x04, 0x37
        /*0002*/ 	.short	(.L_18 - .L_17)
.L_17:
        /*0004*/ 	.word	0x00000082


	//----- nvinfo : EIATTR_KPARAM_INFO
	.align		4
.L_18:
        /*0008*/ 	.byte	0x04, 0x17
        /*000a*/ 	.short	(.L_20 - .L_19)
.L_19:
        /*000c*/ 	.word	0x00000000
        /*0010*/ 	.short	0x0000
        /*0012*/ 	.short	0x0070
        /*0014*/ 	.byte	0x00, 0xf0, 0x01, 0x10


	//----- nvinfo : EIATTR_SPARSE_MMA_MASK
	.align		4
.L_20:
        /*0018*/ 	.byte	0x03, 0x50
        /*001a*/ 	.short	0x0000


	//----- nvinfo : EIATTR_MAXREG_COUNT
	.align		4
        /*001c*/ 	.byte	0x03, 0x1b
        /*001e*/ 	.short	0x00a8


	//----- nvinfo : EIATTR_NUM_BARRIERS
	.align		4
        /*0020*/ 	.byte	0x02, 0x4c
        /*0022*/ 	.byte	0x01
	.zero		1


	//----- nvinfo : EIATTR_MERCURY_ISA_VERSION
	.align		4
        /*0024*/ 	.byte	0x03, 0x5f
        /*0026*/ 	.short	0x0101


	//----- nvinfo : EIATTR_INT_WARP_WIDE_INSTR_OFFSETS
	.align		4
        /*0028*/ 	.byte	0x04, 0x31
        /*002a*/ 	.short	(.L_22 - .L_21)


	//   ....[0]....
.L_21:
        /*002c*/ 	.word	0x00000430


	//   ....[1]....
        /*0030*/ 	.word	0x00000450


	//   ....[2]....
        /*0034*/ 	.word	0x000004d0


	//   ....[3]....
        /*0038*/ 	.word	0x000004e0


	//   ....[4]....
        /*003c*/ 	.word	0x000004f0


	//   ....[5]....
        /*0040*/ 	.word	0x00000510


	//   ....[6]....
        /*0044*/ 	.word	0x00000570


	//   ....[7]....
        /*0048*/ 	.word	0x00000590


	//----- nvinfo : EIATTR_COOP_GROUP_MASK_REGIDS
	.align		4
.L_22:
        /*004c*/ 	.byte	0x04, 0x29
        /*004e*/ 	.short	(.L_24 - .L_23)


	//   ....[0]....
.L_23:
        /*0050*/ 	.word	0xffffffff


	//   ....[1]....
        /*0054*/ 	.word	0xffffffff


	//   ....[2]....
        /*0058*/ 	.word	0xffffffff


	//   ....[3]....
        /*005c*/ 	.word	0xffffffff


	//   ....[4]....
        /*0060*/ 	.word	0xffffffff


	//   ....[5]....
        /*0064*/ 	.word	0xffffffff


	//----- nvinfo : EIATTR_COOP_GROUP_INSTR_OFFSETS
	.align		4
.L_24:
        /*0068*/ 	.byte	0x04, 0x28
        /*006a*/ 	.short	(.L_26 - .L_25)


	//   ....[0]....
.L_25:
        /*006c*/ 	.word	0x00000050


	//   ....[1]....
        /*0070*/ 	.word	0x00000080


	//   ....[2]....
        /*0074*/ 	.word	0x00000180


	//   ....[3]....
        /*0078*/ 	.word	0x00000350


	//   ....[4]....
        /*007c*/ 	.word	0x00000390


	//   ....[5]....
        /*0080*/ 	.word	0x000003d0


	//----- nvinfo : EIATTR_REG_RECONFIG
	.align		4
.L_26:
        /*0084*/ 	.byte	0x01, 0x54
	.zero		2


	//----- nvinfo : EIATTR_MBARRIER_INSTR_OFFSETS
	.align		4
        /*0088*/ 	.byte	0x04, 0x39
        /*008a*/ 	.short	(.L_28 - .L_27)


	//   ....[0]....
.L_27:
        /*008c*/ 	.word	0x00000300
        /*0090*/ 	.word	0x000000ff
        /*0094*/ 	.word	0x00000000
        /*0098*/ 	.short	0x0100
        /*009a*/ 	.byte	0x09
	.zero		1


	//   ....[1]....
        /*009c*/ 	.word	0x00000310
        /*00a0*/ 	.word	0x000000ff
        /*00a4*/ 	.word	0x00000010
        /*00a8*/ 	.short	0x0100
        /*00aa*/ 	.byte	0x09
	.zero		1


	//   ....[2]....
        /*00ac*/ 	.word	0x00000320
        /*00b0*/ 	.word	0x000000ff
        /*00b4*/ 	.word	0x00000008
        /*00b8*/ 	.short	0x0100
        /*00ba*/ 	.byte	0x09
	.zero		1


	//   ....[3]....
        /*00bc*/ 	.word	0x00000330
        /*00c0*/ 	.word	0x000000ff
        /*00c4*/ 	.word	0x00000018
        /*00c8*/ 	.short	0x0100
        /*00ca*/ 	.byte	0x09
	.zero		1


	//   ....[4]....
        /*00cc*/ 	.word	0x000005b0
        /*00d0*/ 	.word	0x000000ff
        /*00d4*/ 	.word	0x00000050
        /*00d8*/ 	.short	0x0100
        /*00da*/ 	.byte	0x09
	.zero		1


	//   ....[5]....
        /*00dc*/ 	.word	0x000005c0
        /*00e0*/ 	.word	0x000000ff
        /*00e4*/ 	.word	0x00000058
        /*00e8*/ 	.short	0x0100
        /*00ea*/ 	.byte	0x09
	.zero		1


	//   ....[6]....
        /*00ec*/ 	.word	0x00000600
        /*00f0*/ 	.word	0x000000ff
        /*00f4*/ 	.word	0x00000030
        /*00f8*/ 	.short	0x0100
        /*00fa*/ 	.byte	0x0a
	.zero		1


	//   ....[7]....
        /*00fc*/ 	.word	0x00000620
        /*0100*/ 	.word	0x000000ff
        /*0104*/ 	.word	0x00000038
        /*0108*/ 	.short	0x0100
        /*010a*/ 	.byte	0x0a
	.zero		1


	//   ....[8]....
        /*010c*/ 	.word	0x00000630
        /*0110*/ 	.word	0x000000ff
        /*0114*/ 	.word	0x00000040
        /*0118*/ 	.short	0x0100
        /*011a*/ 	.byte	0x0a
	.zero		1


	//   ....[9]....
        /*011c*/ 	.word	0x00000640
        /*0120*/ 	.word	0x000000ff
        /*0124*/ 	.word	0x00000048
        /*0128*/ 	.short	0x0100
        /*012a*/ 	.byte	0x0a
	.zero		1


	//   ....[10]....
        /*012c*/ 	.word	0x000014d0
        /*0130*/ 	.word	0x0000000d
        /*0134*/ 	.word	0xfffffff8
        /*0138*/ 	.short	0x010a
        /*013a*/ 	.byte	0x3f
	.zero		1


	//   ....[11]....
        /*013c*/ 	.word	0x000019b0
        /*0140*/ 	.word	0x000000ff
        /*0144*/ 	.word	0x00000000
        /*0148*/ 	.short	0x010a
        /*014a*/ 	.byte	0x04
	.zero		1


	//   ....[12]....
        /*014c*/ 	.word	0x000019f0
        /*0150*/ 	.word	0x000000ff
        /*0154*/ 	.word	0x00000000
        /*0158*/ 	.short	0x010a
        /*015a*/ 	.byte	0x04
	.zero		1


	//   ....[13]....
        /*015c*/ 	.word	0x000023b0
        /*0160*/ 	.word	0x000000ff
        /*0164*/ 	.word	0x00000000
        /*0168*/ 	.short	0x010a
        /*016a*/ 	.byte	0x10
	.zero		1


	//   ....[14]....
        /*016c*/ 	.word	0x000023f0
        /*0170*/ 	.word	0x000000ff
        /*0174*/ 	.word	0x00000000
        /*0178*/ 	.short	0x010a
        /*017a*/ 	.byte	0x10
	.zero		1


	//   ....[15]....
        /*017c*/ 	.word	0x00002b20
        /*0180*/ 	.word	0x000000ff
        /*0184*/ 	.word	0x00000000
        /*0188*/ 	.short	0x0101
        /*018a*/ 	.byte	0x06
	.zero		1


	//   ....[16]....
        /*018c*/ 	.word	0x00003070
        /*0190*/ 	.word	0x00000091
        /*0194*/ 	.word	0x00000000
        /*0198*/ 	.short	0x0101
        /*019a*/ 	.byte	0x1c
	.zero		1


	//   ....[17]....
        /*019c*/ 	.word	0x00003170
        /*01a0*/ 	.word	0x000000ff
        /*01a4*/ 	.word	0x00000000
        /*01a8*/ 	.short	0x0101
        /*01aa*/ 	.byte	0x04
	.zero		1


	//   ....[18]....
        /*01ac*/ 	.word	0x00003220
        /*01b0*/ 	.word	0x0000000d
        /*01b4*/ 	.word	0x00000008
        /*01b8*/ 	.short	0x010a
        /*01ba*/ 	.byte	0x3f
	.zero		1


	//   ....[19]....
        /*01bc*/ 	.word	0x00007ab0
        /*01c0*/ 	.word	0x0000000e
        /*01c4*/ 	.word	0x00000000
        /*01c8*/ 	.short	0x0101
        /*01ca*/ 	.byte	0x1c
	.zero		1


	//   ....[20]....
        /*01cc*/ 	.word	0x00008480
        /*01d0*/ 	.word	0x0000000d
        /*01d4*/ 	.word	0x00000010
        /*01d8*/ 	.short	0x010a
        /*01da*/ 	.byte	0x3f
	.zero		1


	//   ....[21]....
        /*01dc*/ 	.word	0x00008810
        /*01e0*/ 	.word	0x00000004
        /*01e4*/ 	.word	0x00000058
        /*01e8*/ 	.short	0x0101
        /*01ea*/ 	.byte	0x3f
	.zero		1


	//   ....[22]....
        /*01ec*/ 	.word	0x00008f80
        /*01f0*/ 	.word	0x00000005
        /*01f4*/ 	.word	0x00000000
        /*01f8*/ 	.short	0x010a
        /*01fa*/ 	.byte	0x3f
	.zero		1


	//   ....[23]....
        /*01fc*/ 	.word	0x00009000
        /*0200*/ 	.word	0x0000000b
        /*0204*/ 	.word	0x00000000
        /*0208*/ 	.short	0x010a
        /*020a*/ 	.byte	0x3f
	.zero		1


	//   ....[24]....
        /*020c*/ 	.word	0x00009060
        /*0210*/ 	.word	0x0000000d
        /*0214*/ 	.word	0xfffffff8
        /*0218*/ 	.short	0x010a
        /*021a*/ 	.byte	0x3f
	.zero		1


	//   ....[25]....
        /*021c*/ 	.word	0x000090c0
        /*0220*/ 	.word	0x0000000b
        /*0224*/ 	.word	0x00000000
        /*0228*/ 	.short	0x010a
        /*022a*/ 	.byte	0x3f
	.zero		1


	//   ....[26]....
        /*022c*/ 	.word	0x00009120
        /*0230*/ 	.word	0x00000092
        /*0234*/ 	.word	0x00000000
        /*0238*/ 	.short	0x010a
        /*023a*/ 	.byte	0x3f
	.zero		1


	//   ....[27]....
        /*023c*/ 	.word	0x00009170
        /*0240*/ 	.word	0x0000000d
        /*0244*/ 	.word	0x00000008
        /*0248*/ 	.short	0x010a
        /*024a*/ 	.byte	0x3f
	.zero		1


	//   ....[28]....
        /*024c*/ 	.word	0x00009240
        /*0250*/ 	.word	0x0000000d
        /*0254*/ 	.word	0x00000010
        /*0258*/ 	.short	0x010a
        /*025a*/ 	.byte	0x3f
	.zero		1


	//   ....[29]....
        /*025c*/ 	.word	0x00009320
        /*0260*/ 	.word	0x00000005
        /*0264*/ 	.word	0x00000000
        /*0268*/ 	.short	0x010a
        /*026a*/ 	.byte	0x3f
	.zero		1


	//----- nvinfo : EIATTR_NUM_MBARRIERS
	.align		4
.L_28:
        /*026c*/ 	.byte	0x03, 0x38
        /*026e*/ 	.short	0x000a


	//----- nvinfo : EIATTR_EXIT_INSTR_OFFSETS
	.align		4
        /*0270*/ 	.byte	0x04, 0x1c
        /*0272*/ 	.short	(.L_30 - .L_29)


	//   ....[0]....
.L_29:
        /*0274*/ 	.word	0x000011c0


	//   ....[1]....
        /*0278*/ 	.word	0x00001220


	//   ....[2]....
        /*027c*/ 	.word	0x000081b0


	//   ....[3]....
        /*0280*/ 	.word	0x000081e0


	//   ....[4]....
        /*0284*/ 	.word	0x00009050


	//----- nvinfo : EIATTR_MAX_THREADS
	.align		4
.L_30:
        /*0288*/ 	.byte	0x04, 0x05
        /*028a*/ 	.short	(.L_32 - .L_31)
.L_31:
        /*028c*/ 	.word	0x00000180
        /*0290*/ 	.word	0x00000001
        /*0294*/ 	.word	0x00000001


	//----- nvinfo : EIATTR_CRS_STACK_SIZE
	.align		4
.L_32:
        /*0298*/ 	.byte	0x04, 0x1e
        /*029a*/ 	.short	(.L_34 - .L_33)
.L_33:
        /*029c*/ 	.word	0x00000000


	//----- nvinfo : EIATTR_CBANK_PARAM_SIZE
	.align		4
.L_34:
        /*02a0*/ 	.byte	0x03, 0x19
        /*02a2*/ 	.short	0x0470


	//----- nvinfo : EIATTR_PARAM_CBANK
	.align		4
        /*02a4*/ 	.byte	0x04, 0x0a
        /*02a6*/ 	.short	(.L_36 - .L_35)
	.align		4
.L_35:
        /*02a8*/ 	.word	index@(.nv.constant0._ZN7cutlass13device_kernelINS_4gemm6kernel13GemmUniversalIN4cute5tupleIJiiiiEEENS1_10collective13CollectiveMmaINS1_37MainloopSm90TmaGmmaWarpSpecializedFP8ILi2ENS5_IJNS4_1CILi1EEESB_SB_EEENS1_32KernelTmaWarpSpecializedPingpongEEENS5_IJNSA_ILi64EEENSA_ILi128EEESG_EEENS_12float_e4m3_tENS5_IJlSB_lEEESI_SJ_NS4_8TiledMMAINS4_8MMA_AtomIJNS4_4SM904GMMA31MMA_64x128x32_F32E4M3E4M3_SS_TNILNSN_7ScaleInE1ELSP_1EEEEEENS4_6LayoutISC_NS5_IJNSA_ILi0EEEST_ST_EEEEENS5_IJNS4_10UnderscoreESW_SW_EEEEENS4_13SM90_TMA_LOADENS4_14ComposedLayoutINS4_7SwizzleILi3ELi4ELi3EEENS4_18smem_ptr_flag_bitsILi8EEENSS_INS5_IJNSA_ILi8EEESG_EEENS5_IJSG_SB_EEEEEEEvNS4_8identityESZ_S19_vS1A_EENS_8epilogue10collective6detail29Sm90TmaWarpSpecializedAdapterINS1D_15DefaultEpilogueISI_SJ_SJ_NS1C_6thread17LinearCombinationISI_Li1EffLNS1H_9ScaleType4KindE0ELNS_15FloatRoundStyleE2ESI_EENS1_15EpilogueDefaultEEEEEvvEEEEvNT_6ParamsE)
        /*02ac*/ 	.short	0x0210
        /*02ae*/ 	.short	0x0470


	//----- nvinfo : EIATTR_SW_WAR
	.align		4
.L_36:
        /*02b0*/ 	.byte	0x04, 0x36
        /*02b2*/ 	.short	(.L_38 - .L_37)
.L_37:
        /*02b4*/ 	.word	0x00000008
.L_38:


//--------------------- .nv.callgraph             --------------------------
	.section	.nv.callgraph,"",@"SHT_CUDA_CALLGRAPH"
	.align	4
	.sectionentsize	8
	.align		4
        /*0000*/ 	.word	0x00000000
	.align		4
        /*0004*/ 	.word	0xffffffff
	.align		4
        /*0008*/ 	.word	0x00000000
	.align		4
        /*000c*/ 	.word	0xfffffffe
	.align		4
        /*0010*/ 	.word	0x00000000
	.align		4
        /*0014*/ 	.word	0xfffffffd
	.align		4
        /*0018*/ 	.word	0x00000000
	.align		4
        /*001c*/ 	.word	0xfffffffc


//--------------------- .nv.constant4             --------------------------
	.section	.nv.constant4,"a",@progbits
	.align	8
	.align		8
.nv.constant4:
        /*0000*/ 	.dword	_ZN40_INTERNAL_07000aa9_4_k_cu_7903ac10_288544cuda3std3__45__cpo5beginE
	.align		8
        /*0008*/ 	.dword	_ZN40_INTERNAL_07000aa9_4_k_cu_7903ac10_288544cuda3std3__45__cpo3endE
	.align		8
        /*0010*/ 	.dword	_ZN40_INTERNAL_07000aa9_4_k_cu_7903ac10_288544cuda3std3__45__cpo6cbeginE
	.align		8
        /*0018*/ 	.dword	_ZN40_INTERNAL_07000aa9_4_k_cu_7903ac10_288544cuda3std3__45__cpo4cendE
	.align		8
        /*0020*/ 	.dword	_ZN40_INTERNAL_07000aa9_4_k_cu_7903ac10_288544cuda3std3__442_GLOBAL__N__07000aa9_4_k_cu_7903ac10_288546ignoreE
	.align		8
        /*0028*/ 	.dword	_ZN40_INTERNAL_07000aa9_4_k_cu_7903ac10_288544cuda3std3__419piecewise_constructE
	.align		8
        /*0030*/ 	.dword	_ZN40_INTERNAL_07000aa9_4_k_cu_7903ac10_288544cuda3std3__48in_placeE
	.align		8
        /*0038*/ 	.dword	_ZN40_INTERNAL_07000aa9_4_k_cu_7903ac10_288544cuda3std6ranges3__45__cpo4swapE
	.align		8
        /*0040*/ 	.dword	_ZN40_INTERNAL_07000aa9_4_k_cu_7903ac10_288544cuda3std6ranges3__45__cpo9iter_moveE
	.align		8
        /*0048*/ 	.dword	_ZN40_INTERNAL_07000aa9_4_k_cu_7903ac10_288544cute7productE
	.align		8
        /*0050*/ 	.dword	_ZN40_INTERNAL_07000aa9_4_k_cu_7903ac10_288544cute1_E


//--------------------- .text._ZN7cutlass13device_kernelINS_4gemm6kernel13GemmUniversalIN4cute5tupleIJiiiiEEENS1_10collective13CollectiveMmaINS1_37MainloopSm90TmaGmmaWarpSpecializedFP8ILi2ENS5_IJNS4_1CILi1EEESB_SB_EEENS1_32KernelTmaWarpSpecializedPingpongEEENS5_IJNSA_ILi64EEENSA_ILi128EEESG_EEENS_12float_e4m3_tENS5_IJlSB_lEEESI_SJ_NS4_8TiledMMAINS4_8MMA_AtomIJNS4_4SM904GMMA31MMA_64x128x32_F32E4M3E4M3_SS_TNILNSN_7ScaleInE1ELSP_1EEEEEENS4_6LayoutISC_NS5_IJNSA_ILi0EEEST_ST_EEEEENS5_IJNS4_10UnderscoreESW_SW_EEEEENS4_13SM90_TMA_LOADENS4_14ComposedLayoutINS4_7SwizzleILi3ELi4ELi3EEENS4_18smem_ptr_flag_bitsILi8EEENSS_INS5_IJNSA_ILi8EEESG_EEENS5_IJSG_SB_EEEEEEEvNS4_8identityESZ_S19_vS1A_EENS_8epilogue10collective6detail29Sm90TmaWarpSpecializedAdapterINS1D_15DefaultEpilogueISI_SJ_SJ_NS1C_6thread17LinearCombinationISI_Li1EffLNS1H_9ScaleType4KindE0ELNS_15FloatRoundStyleE2ESI_EENS1_15EpilogueDefaultEEEEEvvEEEEvNT_6ParamsE --------------------------
	.section	.text._ZN7cutlass13device_kernelINS_4gemm6kernel13GemmUniversalIN4cute5tupleIJiiiiEEENS1_10collective13CollectiveMmaINS1_37MainloopSm90TmaGmmaWarpSpecializedFP8ILi2ENS5_IJNS4_1CILi1EEESB_SB_EEENS1_32KernelTmaWarpSpecializedPingpongEEENS5_IJNSA_ILi64EEENSA_ILi128EEESG_EEENS_12float_e4m3_tENS5_IJlSB_lEEESI_SJ_NS4_8TiledMMAINS4_8MMA_AtomIJNS4_4SM904GMMA31MMA_64x128x32_F32E4M3E4M3_SS_TNILNSN_7ScaleInE1ELSP_1EEEEEENS4_6LayoutISC_NS5_IJNSA_ILi0EEEST_ST_EEEEENS5_IJNS4_10UnderscoreESW_SW_EEEEENS4_13SM90_TMA_LOADENS4_14ComposedLayoutINS4_7SwizzleILi3ELi4ELi3EEENS4_18smem_ptr_flag_bitsILi8EEENSS_INS5_IJNSA_ILi8EEESG_EEENS5_IJSG_SB_EEEEEEEvNS4_8identityESZ_S19_vS1A_EENS_8epilogue10collective6detail29Sm90TmaWarpSpecializedAdapterINS1D_15DefaultEpilogueISI_SJ_SJ_NS1C_6thread17LinearCombinationISI_Li1EffLNS1H_9ScaleType4KindE0ELNS_15FloatRoundStyleE2ESI_EENS1_15EpilogueDefaultEEEEEvvEEEEvNT_6ParamsE,"ax",@progbits
	.align	128
.text._ZN7cutlass13device_kernelINS_4gemm6kernel13GemmUniversalIN4cute5tupleIJiiiiEEENS1_10collective13CollectiveMmaINS1_37MainloopSm90TmaGmmaWarpSpecializedFP8ILi2ENS5_IJNS4_1CILi1EEESB_SB_EEENS1_32KernelTmaWarpSpecializedPingpongEEENS5_IJNSA_ILi64EEENSA_ILi128EEESG_EEENS_12float_e4m3_tENS5_IJlSB_lEEESI_SJ_NS4_8TiledMMAINS4_8MMA_AtomIJNS4_4SM904GMMA31MMA_64x128x32_F32E4M3E4M3_SS_TNILNSN_7ScaleInE1ELSP_1EEEEEENS4_6LayoutISC_NS5_IJNSA_ILi0EEEST_ST_EEEEENS5_IJNS4_10UnderscoreESW_SW_EEEEENS4_13SM90_TMA_LOADENS4_14ComposedLayoutINS4_7SwizzleILi3ELi4ELi3EEENS4_18smem_ptr_flag_bitsILi8EEENSS_INS5_IJNSA_ILi8EEESG_EEENS5_IJSG_SB_EEEEEEEvNS4_8identityESZ_S19_vS1A_EENS_8epilogue10collective6detail29Sm90TmaWarpSpecializedAdapterINS1D_15DefaultEpilogueISI_SJ_SJ_NS1C_6thread17LinearCombinationISI_Li1EffLNS1H_9ScaleType4KindE0ELNS_15FloatRoundStyleE2ESI_EENS1_15EpilogueDefaultEEEEEvvEEEEvNT_6ParamsE:
        .type           _ZN7cutlass13device_kernelINS_4gemm6kernel13GemmUniversalIN4cute5tupleIJiiiiEEENS1_10collective13CollectiveMmaINS1_37MainloopSm90TmaGmmaWarpSpecializedFP8ILi2ENS5_IJNS4_1CILi1EEESB_SB_EEENS1_32KernelTmaWarpSpecializedPingpongEEENS5_IJNSA_ILi64EEENSA_ILi128EEESG_EEENS_12float_e4m3_tENS5_IJlSB_lEEESI_SJ_NS4_8TiledMMAINS4_8MMA_AtomIJNS4_4SM904GMMA31MMA_64x128x32_F32E4M3E4M3_SS_TNILNSN_7ScaleInE1ELSP_1EEEEEENS4_6LayoutISC_NS5_IJNSA_ILi0EEEST_ST_EEEEENS5_IJNS4_10UnderscoreESW_SW_EEEEENS4_13SM90_TMA_LOADENS4_14ComposedLayoutINS4_7SwizzleILi3ELi4ELi3EEENS4_18smem_ptr_flag_bitsILi8EEENSS_INS5_IJNSA_ILi8EEESG_EEENS5_IJSG_SB_EEEEEEEvNS4_8identityESZ_S19_vS1A_EENS_8epilogue10collective6detail29Sm90TmaWarpSpecializedAdapterINS1D_15DefaultEpilogueISI_SJ_SJ_NS1C_6thread17LinearCombinationISI_Li1EffLNS1H_9ScaleType4KindE0ELNS_15FloatRoundStyleE2ESI_EENS1_15EpilogueDefaultEEEEEvvEEEEvNT_6ParamsE,@function
        .size           _ZN7cutlass13device_kernelINS_4gemm6kernel13GemmUniversalIN4cute5tupleIJiiiiEEENS1_10collective13CollectiveMmaINS1_37MainloopSm90TmaGmmaWarpSpecializedFP8ILi2ENS5_IJNS4_1CILi1EEESB_SB_EEENS1_32KernelTmaWarpSpecializedPingpongEEENS5_IJNSA_ILi64EEENSA_ILi128EEESG_EEENS_12float_e4m3_tENS5_IJlSB_lEEESI_SJ_NS4_8TiledMMAINS4_8MMA_AtomIJNS4_4SM904GMMA31MMA_64x128x32_F32E4M3E4M3_SS_TNILNSN_7ScaleInE1ELSP_1EEEEEENS4_6LayoutISC_NS5_IJNSA_ILi0EEEST_ST_EEEEENS5_IJNS4_10UnderscoreESW_SW_EEEEENS4_13SM90_TMA_LOADENS4_14ComposedLayoutINS4_7SwizzleILi3ELi4ELi3EEENS4_18smem_ptr_flag_bitsILi8EEENSS_INS5_IJNSA_ILi8EEESG_EEENS5_IJSG_SB_EEEEEEEvNS4_8identityESZ_S19_vS1A_EENS_8epilogue10collective6detail29Sm90TmaWarpSpecializedAdapterINS1D_15DefaultEpilogueISI_SJ_SJ_NS1C_6thread17LinearCombinationISI_Li1EffLNS1H_9ScaleType4KindE0ELNS_15FloatRoundStyleE2ESI_EENS1_15EpilogueDefaultEEEEEvvEEEEvNT_6ParamsE,(.L_x_199 - _ZN7cutlass13device_kernelINS_4gemm6kernel13GemmUniversalIN4cute5tupleIJiiiiEEENS1_10collective13CollectiveMmaINS1_37MainloopSm90TmaGmmaWarpSpecializedFP8ILi2ENS5_IJNS4_1CILi1EEESB_SB_EEENS1_32KernelTmaWarpSpecializedPingpongEEENS5_IJNSA_ILi64EEENSA_ILi128EEESG_EEENS_12float_e4m3_tENS5_IJlSB_lEEESI_SJ_NS4_8TiledMMAINS4_8MMA_AtomIJNS4_4SM904GMMA31MMA_64x128x32_F32E4M3E4M3_SS_TNILNSN_7ScaleInE1ELSP_1EEEEEENS4_6LayoutISC_NS5_IJNSA_ILi0EEEST_ST_EEEEENS5_IJNS4_10UnderscoreESW_SW_EEEEENS4_13SM90_TMA_LOADENS4_14ComposedLayoutINS4_7SwizzleILi3ELi4ELi3EEENS4_18smem_ptr_flag_bitsILi8EEENSS_INS5_IJNSA_ILi8EEESG_EEENS5_IJSG_SB_EEEEEEEvNS4_8identityESZ_S19_vS1A_EENS_8epilogue10collective6detail29Sm90TmaWarpSpecializedAdapterINS1D_15DefaultEpilogueISI_SJ_SJ_NS1C_6thread17LinearCombinationISI_Li1EffLNS1H_9ScaleType4KindE0ELNS_15FloatRoundStyleE2ESI_EENS1_15EpilogueDefaultEEEEEvvEEEEvNT_6ParamsE)
        .other          _ZN7cutlass13device_kernelINS_4gemm6kernel13GemmUniversalIN4cute5tupleIJiiiiEEENS1_10collective13CollectiveMmaINS1_37MainloopSm90TmaGmmaWarpSpecializedFP8ILi2ENS5_IJNS4_1CILi1EEESB_SB_EEENS1_32KernelTmaWarpSpecializedPingpongEEENS5_IJNSA_ILi64EEENSA_ILi128EEESG_EEENS_12float_e4m3_tENS5_IJlSB_lEEESI_SJ_NS4_8TiledMMAINS4_8MMA_AtomIJNS4_4SM904GMMA31MMA_64x128x32_F32E4M3E4M3_SS_TNILNSN_7ScaleInE1ELSP_1EEEEEENS4_6LayoutISC_NS5_IJNSA_ILi0EEEST_ST_EEEEENS5_IJNS4_10UnderscoreESW_SW_EEEEENS4_13SM90_TMA_LOADENS4_14ComposedLayoutINS4_7SwizzleILi3ELi4ELi3EEENS4_18smem_ptr_flag_bitsILi8EEENSS_INS5_IJNSA_ILi8EEESG_EEENS5_IJSG_SB_EEEEEEEvNS4_8identityESZ_S19_vS1A_EENS_8epilogue10collective6detail29Sm90TmaWarpSpecializedAdapterINS1D_15DefaultEpilogueISI_SJ_SJ_NS1C_6thread17LinearCombinationISI_Li1EffLNS1H_9ScaleType4KindE0ELNS_15FloatRoundStyleE2ESI_EENS1_15EpilogueDefaultEEEEEvvEEEEvNT_6ParamsE,@"STO_CUDA_ENTRY STV_DEFAULT"
_ZN7cutlass13device_kernelINS_4gemm6kernel13GemmUniversalIN4cute5tupleIJiiiiEEENS1_10collective13CollectiveMmaINS1_37MainloopSm90TmaGmmaWarpSpecializedFP8ILi2ENS5_IJNS4_1CILi1EEESB_SB_EEENS1_32KernelTmaWarpSpecializedPingpongEEENS5_IJNSA_ILi64EEENSA_ILi128EEESG_EEENS_12float_e4m3_tENS5_IJlSB_lEEESI_SJ_NS4_8TiledMMAINS4_8MMA_AtomIJNS4_4SM904GMMA31MMA_64x128x32_F32E4M3E4M3_SS_TNILNSN_7ScaleInE1ELSP_1EEEEEENS4_6LayoutISC_NS5_IJNSA_ILi0EEEST_ST_EEEEENS5_IJNS4_10UnderscoreESW_SW_EEEEENS4_13SM90_TMA_LOADENS4_14ComposedLayoutINS4_7SwizzleILi3ELi4ELi3EEENS4_18smem_ptr_flag_bitsILi8EEENSS_INS5_IJNSA_ILi8EEESG_EEENS5_IJSG_SB_EEEEEEEvNS4_8identityESZ_S19_vS1A_EENS_8epilogue10collective6detail29Sm90TmaWarpSpecializedAdapterINS1D_15DefaultEpilogueISI_SJ_SJ_NS1C_6thread17LinearCombinationISI_Li1EffLNS1H_9ScaleType4KindE0ELNS_15FloatRoundStyleE2ESI_EENS1_15EpilogueDefaultEEEEEvvEEEEvNT_6ParamsE:
[----:B------:R-:W-:Y:S01]  /*0000*/  LDC R1, c[0x0][0x28] ;  /* 0x00000a00ff017b82 */ /* 0x000fe20000000800 */
[----:B------:R-:W0:Y:S01]  /*0010*/  S2R R8, SR_TID.X ;  /* 0x0000000000087919 */ /* 0x000e220000002100 */
[----:B------:R-:W-:Y:S01]  /*0020*/  ELECT P0, URZ, PT ;  /* 0x00000000003f782f */ /* 0x000fe20003800000 */
[----:B------:R-:W-:Y:S01]  /*0030*/  BSSY B0, `(.L_x_0) ;  /* 0x0000014000007945 */ /* 0x000fe20003800000 */
[----:B0-----:R-:W-:-:S05]  /*0040*/  SHF.R.U32.HI R0, RZ, 0x5, R8 ;  /* 0x00000005ff007819 */ /* 0x001fca0000011608 */
[----:B------:R-:W0:Y:S02]  /*0050*/  SHFL.IDX PT, R2, R0, RZ, 0x1f ;  /* 0x00001fff00027589 */ /* 0x000e2400000e0000 */
[----:B0-----:R-:W-:Y:S02]  /*0060*/  R2UR UR8, R2 ;  /* 0x00000000020872ca */ /* 0x001fe400000e0000 */
[----:B------:R-:W-:-:S05]  /*0070*/  SHF.R.U32.HI R2, RZ, 0x7, R8 ;  /* 0x00000007ff027819 */ /* 0x000fca0000011608 */
[----:B------:R0:W1:Y:S06]  /*0080*/  SHFL.IDX PT, R3, R2, RZ, 0x1f ;  /* 0x00001fff02037589 */ /* 0x00006c00000e0000 */
[----:B------:R-:W-:Y:S02]  /*0090*/  USHF.R.S32.HI UR4, URZ, 0x1f, UR8 ;  /* 0x0000001f3f047899 */ /* 0x000fe40008011408 */
[----:B------:R-:W-:Y:S02]  /*00a0*/  ISETP.NE.OR P0, PT, RZ, UR8, !P0 ;  /* 0x00000008ff007c0c */ /* 0x000fe4000c705670 */
[----:B------:R-:W-:-:S04]  /*00b0*/  ULEA.HI UR4, UR4, UR8, URZ, 0x2 ;  /* 0x0000000804047291 */ /* 0x000fc8000f8f103f */
[----:B------:R-:W-:-:S04]  /*00c0*/  ULOP3.LUT UR4, UR4, 0xfffffffc, URZ, 0xc0, !UPT ;  /* 0xfffffffc04047892 */ /* 0x000fc8000f8ec03f */
[----:B------:R-:W-:-:S03]  /*00d0*/  UIADD3 UR8, UR8, -UR4, URZ ;  /* 0x8000000408087290 */ /* 0x000fc6000fffe03f */
[----:B0-----:R-:W-:Y:S09]  /*00e0*/  @P0 BRA `(.L_x_1) ;  /* 0x0000000000200947 */ /* 0x001ff20003800000 */
[----:B------:R-:W-:Y:S02]  /*00f0*/  ULDC.64 UR4, c[0x0][0x198] ;  /* 0x0000660000047ab9 */ /* 0x000fe40000000a00 */
[----:B------:R-:W-:Y:S02]  /*0100*/  UIADD3 UR6, UP0, UR4, 0xf0, URZ ;  /* 0x000000f004067890 */ /* 0x000fe4000ff1e03f */
[----:B------:R-:W-:Y:S02]  /*0110*/  UIADD3 UR4, UP1, UR4, 0x1f0, URZ ;  /* 0x000001f004047890 */ /* 0x000fe4000ff3e03f */
[----:B------:R-:W-:Y:S02]  /*0120*/  UIADD3.X UR7, URZ, UR5, URZ, UP0, !UPT ;  /* 0x000000053f077290 */ /* 0x000fe400087fe43f */
[----:B------:R-:W-:-:S07]  /*0130*/  UIADD3.X UR5, URZ, UR5, URZ, UP1, !UPT ;  /* 0x000000053f057290 */ /* 0x000fce0008ffe43f */
[----:B------:R0:W-:Y:S02]  /*0140*/  UTMACCTL.PF [UR6] ;  /* 0x00000000060079b9 */ /* 0x0001e40008040000 */
[----:B------:R0:W-:Y:S02]  /*0150*/  UTMACCTL.PF [UR4] ;  /* 0x00000000040079b9 */ /* 0x0001e40008040000 */
[----:B0-----:R-:W-:Y:S01]  /*0160*/  NOP ;  /* 0x0000000000007918 */ /* 0x001fe20000000000 */
.L_x_1:
[----:B------:R-:W-:Y:S05]  /*0170*/  BSYNC B0 ;  /* 0x0000000000007941 */ /* 0x000fea0003800000 */
.L_x_0:
[----:B------:R-:W0:Y:S01]  /*0180*/  SHFL.IDX PT, R4, R0, RZ, 0x1f ;  /* 0x00001fff00047589 */ /* 0x000e2200000e0000 */
[----:B-1----:R-:W-:Y:S01]  /*0190*/  R2UR UR16, R3 ;  /* 0x00000000031072ca */ /* 0x002fe200000e0000 */
[----:B------:R-:W-:-:S04]  /*01a0*/  UISETP.NE.AND UP0, UPT, UR8, 0x3, UPT ;  /* 0x000000030800788c */ /* 0x000fc8000bf05270 */
[----:B------:R-:W-:-:S08]  /*01b0*/  UISETP.EQ.OR UP0, UPT, UR8, URZ, !UP0 ;  /* 0x0000003f0800728c */ /* 0x000fd0000c702670 */
[----:B------:R-:W-:Y:S02]  /*01c0*/  UIADD3 UR24, UR16, -0x1, URZ ;  /* 0xffffffff10187890 */ /* 0x000fe4000fffe03f */
[----:B------:R-:W-:Y:S02]  /*01d0*/  UISETP.EQ.AND UP0, UPT, UR16, URZ, UP0 ;  /* 0x0000003f1000728c */ /* 0x000fe40008702270 */
[----:B------:R-:W-:Y:S02]  /*01e0*/  UISETP.GE.U32.AND UP1, UPT, UR24, 0x2, UPT ;  /* 0x000000021800788c */ /* 0x000fe4000bf26070 */
[----:B------:R-:W-:Y:S01]  /*01f0*/  USEL UR13, URZ, 0x1, !UP0 ;  /* 0x000000013f0d7887 */ /* 0x000fe2000c000000 */
[----:B0-----:R-:W-:-:S03]  /*0200*/  ISETP.NE.AND P0, PT, R4, RZ, PT ;  /* 0x000000ff0400720c */ /* 0x001fc60003f05270 */
[----:B------:R-:W-:-:S10]  /*0210*/  USEL UR13, UR13, 0x2, UP1 ;  /* 0x000000020d0d7887 */ /* 0x000fd40008800000 */
[----:B------:R-:W-:Y:S05]  /*0220*/  @P0 BRA `(.L_x_2) ;  /* 0x0000000000480947 */ /* 0x000fea0003800000 */
[----:B------:R-:W0:Y:S01]  /*0230*/  S2UR UR9, SR_CgaCtaId ;  /* 0x00000000000979c3 */ /* 0x000e220000008800 */
[----:B------:R-:W-:Y:S01]  /*0240*/  UMOV UR4, 0x400 ;  /* 0x0000040000047882 */ /* 0x000fe20000000000 */
[----:B------:R-:W-:Y:S01]  /*0250*/  UMOV UR5, 0x1 ;  /* 0x0000000100057882 */ /* 0x000fe20000000000 */
[----:B------:R-:W-:Y:S01]  /*0260*/  UMOV UR6, 0x80 ;  /* 0x0000008000067882 */ /* 0x000fe20000000000 */
[----:B------:R-:W-:Y:S01]  /*0270*/  ELECT P0, URZ, PT ;  /* 0x00000000003f782f */ /* 0x000fe20003800000 */
[----:B------:R-:W-:-:S04]  /*0280*/  UIADD3 UR6, -UR6, 0x100000, URZ ;  /* 0x0010000006067890 */ /* 0x000fc8000fffe13f */
[----:B------:R-:W-:Y:S02]  /*0290*/  USHF.L.U32 UR7, UR6, 0xb, URZ ;  /* 0x0000000b06077899 */ /* 0x000fe4000800063f */
[----:B------:R-:W-:Y:S02]  /*02a0*/  USHF.L.U32 UR6, UR6, 0x1, URZ ;  /* 0x0000000106067899 */ /* 0x000fe4000800063f */
[----:B0-----:R-:W-:Y:S02]  /*02b0*/  ULEA UR9, UR9, UR4, 0x18 ;  /* 0x0000000409097291 */ /* 0x001fe4000f8ec03f */
[----:B------:R-:W-:-:S04]  /*02c0*/  UIADD3 UR4, -UR5, 0x100000, URZ ;  /* 0x0010000005047890 */ /* 0x000fc8000fffe13f */
[----:B------:R-:W-:Y:S02]  /*02d0*/  USHF.L.U32 UR5, UR4, 0xb, URZ ;  /* 0x0000000b04057899 */ /* 0x000fe4000800063f */
[----:B------:R-:W-:Y:S01]  /*02e0*/  USHF.L.U32 UR4, UR4, 0x1, URZ ;  /* 0x0000000104047899 */ /* 0x000fe2000800063f */
[----:B------:R-:W0:Y:S11]  /*02f0*/  FENCE.VIEW.ASYNC.S ;  /* 0x00000000000073c6 */ /* 0x000e360000000000 */
[----:B0-----:R0:W1:Y:S01]  /*0300*/  SYNCS.EXCH.64 URZ, [UR9], UR4 ;  /* 0x00000004093f75b2 */ /* 0x0010620008000100 */
[----:B------:R0:W2:Y:S01]  /*0310*/  SYNCS.EXCH.64 URZ, [UR9+0x10], UR6 ;  /* 0x00001006093f75b2 */ /* 0x0000a20008000100 */
[----:B------:R0:W3:Y:S01]  /*0320*/  SYNCS.EXCH.64 URZ, [UR9+0x8], UR4 ;  /* 0x00000804093f75b2 */ /* 0x0000e20008000100 */
[----:B------:R0:W4:Y:S01]  /*0330*/  SYNCS.EXCH.64 URZ, [UR9+0x18], UR6 ;  /* 0x00001806093f75b2 */ /* 0x0001220008000100 */
[----:B------:R-:W-:Y:S01]  /*0340*/  NOP ;  /* 0x0000000000007918 */ /* 0x000fe20000000000 */
.L_x_2:
[----:B------:R-:W5:Y:S01]  /*0350*/  SHFL.IDX PT, R4, R0, RZ, 0x1f ;  /* 0x00001fff00047589 */ /* 0x000f6200000e0000 */
[----:B------:R-:W-:Y:S01]  /*0360*/  ELECT P0, URZ, PT ;  /* 0x00000000003f782f */ /* 0x000fe20003800000 */
[----:B------:R-:W-:Y:S01]  /*0370*/  NOP ;  /* 0x0000000000007918 */ /* 0x000fe20000000000 */
[----:B------:R-:W-:Y:S01]  /*0380*/  ELECT P1, URZ, PT ;  /* 0x00000000003f782f */ /* 0x000fe20003820000 */
[----:B------:R-:W1:Y:S01]  /*0390*/  SHFL.IDX PT, R3, R0, RZ, 0x1f ;  /* 0x00001fff00037589 */ /* 0x000e6200000e0000 */
[----:B0-----:R-:W-:Y:S01]  /*03a0*/  UMOV UR4, 0x20 ;  /* 0x0000002000047882 */ /* 0x001fe20000000000 */
[----:B------:R-:W-:Y:S01]  /*03b0*/  UMOV UR12, 0x80 ;  /* 0x00000080000c7882 */ /* 0x000fe20000000000 */
[----:B------:R-:W-:Y:S01]  /*03c0*/  NOP ;  /* 0x0000000000007918 */ /* 0x000fe20000000000 */
[----:B------:R0:W0:Y:S01]  /*03d0*/  SHFL.IDX PT, R13, R2, RZ, 0x1f ;  /* 0x00001fff020d7589 */ /* 0x00002200000e0000 */
[----:B------:R-:W-:Y:S01]  /*03e0*/  ULDC.64 UR22, c[0x0][0x208] ;  /* 0x0000820000167ab9 */ /* 0x000fe20000000a00 */
[----:B-----5:R-:W-:-:S02]  /*03f0*/  ISETP.NE.OR P0, PT, R4, RZ, !P0 ;  /* 0x000000ff0400720c */ /* 0x020fc40004705670 */
[----:B-1----:R-:W-:Y:S02]  /*0400*/  ISETP.NE.OR P1, PT, R3, RZ, !P1 ;  /* 0x000000ff0300720c */ /* 0x002fe40004f25670 */
[----:B------:R-:W-:-:S04]  /*0410*/  SHF.R.S32.HI R3, RZ, 0x1f, R8 ;  /* 0x0000001fff037819 */ /* 0x000fc80000011408 */
[----:B------:R-:W-:-:S05]  /*0420*/  LEA.HI R3, R3, R8, RZ, 0x7 ;  /* 0x0000000803037211 */ /* 0x000fca00078f38ff */
[----:B------:R-:W-:Y:S01]  /*0430*/  VOTEU.ALL UP0, P0 ;  /* 0x00000000003f7886 */ /* 0x000fe20000000000 */
[----:B------:R-:W-:Y:S01]  /*0440*/  LOP3.LUT R3, R3, 0xffffff80, RZ, 0xc0, !PT ;  /* 0xffffff8003037812 */ /* 0x000fe200078ec0ff */
[----:B------:R-:W-:-:S03]  /*0450*/  VOTEU.ALL UP1, P1 ;  /* 0x00000000003f7886 */ /* 0x000fc60000820000 */
[----:B------:R-:W1:Y:S01]  /*0460*/  @!UP0 S2UR UR7, SR_CgaCtaId ;  /* 0x00000000000789c3 */ /* 0x000e620000008800 */
[----:B------:R-:W-:Y:S01]  /*0470*/  @!UP0 UMOV UR6, 0x400 ;  /* 0x0000040000068882 */ /* 0x000fe20000000000 */
[----:B------:R-:W-:-:S04]  /*0480*/  @!UP0 UIADD3 UR4, -UR4, 0x100000, URZ ;  /* 0x0010000004048890 */ /* 0x000fc8000fffe13f */
[----:B------:R-:W-:Y:S02]  /*0490*/  @!UP0 USHF.L.U32 UR5, UR4, 0xb, URZ ;  /* 0x0000000b04058899 */ /* 0x000fe4000800063f */
[----:B------:R-:W-:Y:S01]  /*04a0*/  @!UP0 USHF.L.U32 UR4, UR4, 0x1, URZ ;  /* 0x0000000104048899 */ /* 0x000fe2000800063f */
[----:B------:R-:W-:Y:S01]  /*04b0*/  IMAD.IADD R12, R8, 0x1, -R3 ;  /* 0x00000001080c7824 */ /* 0x000fe200078e0a03 */
[----:B------:R-:W-:Y:S01]  /*04c0*/  @!UP1 UMOV UR10, 0x400 ;  /* 0x00000400000a9882 */ /* 0x000fe20000000000 */
[----:B------:R-:W-:Y:S01]  /*04d0*/  VOTEU.ALL UP2, P1 ;  /* 0x00000000003f7886 */ /* 0x000fe20000840000 */
[----:B------:R-:W-:Y:S01]  /*04e0*/  VOTEU.ALL UP3, P1 ;  /* 0x00000000003f7886 */ /* 0x000fe20000860000 */
[----:B------:R-:W-:Y:S01]  /*04f0*/  VOTEU.ALL UP4, P1 ;  /* 0x00000000003f7886 */ /* 0x000fe20000880000 */
[----:B------:R-:W5:Y:S01]  /*0500*/  @!UP1 S2UR UR11, SR_CgaCtaId ;  /* 0x00000000000b99c3 */ /* 0x000f620000008800 */
[----:B------:R-:W-:Y:S01]  /*0510*/  VOTEU.ALL UP5, P1 ;  /* 0x00000000003f7886 */ /* 0x000fe200008a0000 */
[----:B------:R-:W-:Y:S01]  /*0520*/  ISETP.NE.AND P1, PT, RZ, UR16, PT ;  /* 0x00000010ff007c0c */ /* 0x000fe2000bf25270 */
[----:B-1----:R-:W-:-:S02]  /*0530*/  @!UP0 ULEA UR9, UR7, UR6, 0x18 ;  /* 0x0000000607098291 */ /* 0x002fc4000f8ec03f */
[----:B------:R-:W-:-:S04]  /*0540*/  @!UP1 UIADD3 UR6, -UR12, 0x100000, URZ ;  /* 0x001000000c069890 */ /* 0x000fc8000fffe13f */
[----:B------:R-:W-:Y:S02]  /*0550*/  @!UP1 USHF.L.U32 UR7, UR6, 0xb, URZ ;  /* 0x0000000b06079899 */ /* 0x000fe4000800063f */
[----:B------:R-:W-:Y:S01]  /*0560*/  @!UP1 USHF.L.U32 UR6, UR6, 0x1, URZ ;  /* 0x0000000106069899 */ /* 0x000fe2000800063f */
[----:B------:R-:W-:Y:S01]  /*0570*/  VOTEU.ALL UP0, P0 ;  /* 0x00000000003f7886 */ /* 0x000fe20000000000 */
[----:B-----5:R-:W-:Y:S01]  /*0580*/  @!UP1 ULEA UR10, UR11, UR10, 0x18 ;  /* 0x0000000a0b0a9291 */ /* 0x020fe2000f8ec03f */
[----:B------:R-:W-:Y:S01]  /*0590*/  VOTEU.ALL UP1, P0 ;  /* 0x00000000003f7886 */ /* 0x000fe20000020000 */
[----:B------:R-:W1:Y:S02]  /*05a0*/  FENCE.VIEW.ASYNC.S ;  /* 0x00000000000073c6 */ /* 0x000e640000000000 */
[----:B-1----:R-:W2:Y:S02]  /*05b0*/  @!UP0 SYNCS.EXCH.64 URZ, [UR9+0x50], UR4 ;  /* 0x00005004093f85b2 */ /* 0x002ea40008000100 */
[----:B------:R1:W2:Y:S01]  /*05c0*/  @!UP1 SYNCS.EXCH.64 URZ, [UR9+0x58], UR4 ;  /* 0x00005804093f95b2 */ /* 0x0002a20008000100 */
[----:B------:R-:W-:Y:S01]  /*05d0*/  NOP ;  /* 0x0000000000007918 */ /* 0x000fe20000000000 */
[----:B-1----:R-:W-:-:S02]  /*05e0*/  ULDC.64 UR4, c[0x0][0x598] ;  /* 0x0001660000047ab9 */ /* 0x002fc40000000a00 */
[----:B------:R-:W-:Y:S02]  /*05f0*/  ISETP.NE.U32.AND P0, PT, RZ, UR4, PT ;  /* 0x00000004ff007c0c */ /* 0x000fe4000bf05070 */
[----:B------:R1:W2:Y:S02]  /*0600*/  @!UP2 SYNCS.EXCH.64 URZ, [UR10+0x30], UR6 ;  /* 0x000030060a3fa5b2 */ /* 0x0002a40008000100 */
[----:B------:R-:W-:Y:S01]  /*0610*/  ISETP.NE.AND.EX P0, PT, RZ, UR5, PT, P0 ;  /* 0x00000005ff007c0c */ /* 0x000fe2000bf05300 */
[----:B------:R1:W2:Y:S01]  /*0620*/  @!UP3 SYNCS.EXCH.64 URZ, [UR10+0x38], UR6 ;  /* 0x000038060a3fb5b2 */ /* 0x0002a20008000100 */
[----:B------:R1:W2:Y:S01]  /*0630*/  @!UP4 SYNCS.EXCH.64 URZ, [UR10+0x40], UR6 ;  /* 0x000040060a3fc5b2 */ /* 0x0002a20008000100 */
[----:B------:R1:W2:Y:S01]  /*0640*/  @!UP5 SYNCS.EXCH.64 URZ, [UR10+0x48], UR6 ;  /* 0x000048060a3fd5b2 */ /* 0x0002a20008000100 */
[----:B------:R-:W-:Y:S01]  /*0650*/  NOP ;  /* 0x0000000000007918 */ /* 0x000fe20000000000 */
[----:B--234-:R-:W-:Y:S08]  /*0660*/  BAR.SYNC.DEFER_BLOCKING 0x0 ;  /* 0x0000000000007b1d */ /* 0x01cff00000010000 */
[----:B01----:R-:W-:Y:S05]  /*0670*/  @!P0 BRA `(.L_x_3) ;  /* 0x00000000001c8947 */ /* 0x003fea0003800000 */
[----:B------:R-:W0:Y:S02]  /*0680*/  LDC.64 R2, c[0x0][0x598] ;  /* 0x00016600ff027b82 */ /* 0x000e240000000a00 */
[----:B0-----:R-:W2:Y:S02]  /*0690*/  LDG.E.64 R2, desc[UR22][R2.64] ;  /* 0x0000001602027981 */ /* 0x001ea4000c1e1b00 */
[----:B--2---:R-:W-:-:S04]  /*06a0*/  ISETP.NE.U32.AND P0, PT, R2, RZ, PT ;  /* 0x000000ff0200720c */ /* 0x004fc80003f05070 */
[----:B------:R-:W-:-:S13]  /*06b0*/  ISETP.NE.AND.EX P0, PT, R3, RZ, PT, P0 ;  /* 0x000000ff0300720c */ /* 0x000fda0003f05300 */
[----:B------:R-:W-:Y:S05]  /*06c0*/  @!P0 BRA `(.L_x_3) ;  /* 0x0000000000088947 */ /* 0x000fea0003800000 */
[----:B------:R2:W5:Y:S01]  /*06d0*/  LD.E R6, desc[UR22][R2.64] ;  /* 0x0000001602067980 */ /* 0x000562000c101900 */
[----:B------:R-:W-:Y:S05]  /*06e0*/  BRA `(.L_x_4) ;  /* 0x0000000000207947 */ /* 0x000fea0003800000 */
.L_x_3:
[----:B------:R-:W-:Y:S02]  /*06f0*/  ULDC.64 UR4, c[0x0][0x588] ;  /* 0x0001620000047ab9 */ /* 0x000fe40000000a00 */
[----:B------:R-:W-:-:S04]  /*0700*/  ISETP.NE.U32.AND P0, PT, RZ, UR4, PT ;  /* 0x00000004ff007c0c */ /* 0x000fc8000bf05070 */
[----:B------:R-:W-:-:S13]  /*0710*/  ISETP.NE.AND.EX P0, PT, RZ, UR5, PT, P0 ;  /* 0x00000005ff007c0c */ /* 0x000fda000bf05300 */
[----:B------:R-:W-:Y:S05]  /*0720*/  @!P0 BRA `(.L_x_5) ;  /* 0x00000000000c8947 */ /* 0x000fea0003800000 */
[----:B------:R-:W0:Y:S02]  /*0730*/  LDC.64 R6, c[0x0][0x588] ;  /* 0x00016200ff067b82 */ /* 0x000e240000000a00 */
[----:B0-----:R1:W5:Y:S01]  /*0740*/  LDG.E R6, desc[UR22][R6.64] ;  /* 0x0000001606067981 */ /* 0x001362000c1e1900 */
[----:B------:R-:W-:Y:S05]  /*0750*/  BRA `(.L_x_4) ;  /* 0x0000000000047947 */ /* 0x000fea0003800000 */
.L_x_5:
[----:B------:R-:W0:Y:S02]  /*0760*/  LDC R6, c[0x0][0x580] ;  /* 0x00016000ff067b82 */ /* 0x000e240000000800 */
.L_x_4:
[----:B------:R-:W-:Y:S02]  /*0770*/  ULDC.64 UR4, c[0x0][0x5a0] ;  /* 0x0001680000047ab9 */ /* 0x000fe40000000a00 */
[----:B------:R-:W-:-:S04]  /*0780*/  ISETP.NE.U32.AND P0, PT, RZ, UR4, PT ;  /* 0x00000004ff007c0c */ /* 0x000fc8000bf05070 */
[----:B------:R-:W-:-:S13]  /*0790*/  ISETP.NE.AND.EX P0, PT, RZ, UR5, PT, P0 ;  /* 0x00000005ff007c0c */ /* 0x000fda000bf05300 */
[----:B------:R-:W-:Y:S05]  /*07a0*/  @!P0 BRA `(.L_x_6) ;  /* 0x00000000001c8947 */ /* 0x000fea0003800000 */
[----:B--2---:R-:W2:Y:S02]  /*07b0*/  LDC.64 R2, c[0x0][0x5a0] ;  /* 0x00016800ff027b82 */ /* 0x004ea40000000a00 */
[----:B--2---:R-:W2:Y:S02]  /*07c0*/  LDG.E.64 R2, desc[UR22][R2.64] ;  /* 0x0000001602027981 */ /* 0x004ea4000c1e1b00 */
[----:B--2---:R-:W-:-:S04]  /*07d0*/  ISETP.NE.U32.AND P0, PT, R2, RZ, PT ;  /* 0x000000ff0200720c */ /* 0x004fc80003f05070 */
[----:B------:R-:W-:-:S13]  /*07e0*/  ISETP.NE.AND.EX P0, PT, R3, RZ, PT, P0 ;  /* 0x000000ff0300720c */ /* 0x000fda0003f05300 */
[----:B------:R-:W-:Y:S05]  /*07f0*/  @!P0 BRA `(.L_x_6) ;  /* 0x0000000000088947 */ /* 0x000fea0003800000 */
[----:B-1----:R4:W5:Y:S01]  /*0800*/  LD.E R7, desc[UR22][R2.64] ;  /* 0x0000001602077980 */ /* 0x002962000c101900 */
[----:B------:R-:W-:Y:S05]  /*0810*/  BRA `(.L_x_7) ;  /* 0x0000000000207947 */ /* 0x000fea0003800000 */
.L_x_6:
[----:B------:R-:W-:Y:S02]  /*0820*/  ULDC.64 UR4, c[0x0][0x590] ;  /* 0x0001640000047ab9 */ /* 0x000fe40000000a00 */
[----:B------:R-:W-:-:S04]  /*0830*/  ISETP.NE.U32.AND P0, PT, RZ, UR4, PT ;  /* 0x00000004ff007c0c */ /* 0x000fc8000bf05070 */
[----:B------:R-:W-:-:S13]  /*0840*/  ISETP.NE.AND.EX P0, PT, RZ, UR5, PT, P0 ;  /* 0x00000005ff007c0c */ /* 0x000fda000bf05300 */
[----:B------:R-:W-:Y:S05]  /*0850*/  @!P0 BRA `(.L_x_8) ;  /* 0x00000000000c8947 */ /* 0x000fea0003800000 */
[----:B--2---:R-:W1:Y:S02]  /*0860*/  LDC.64 R2, c[0x0][0x590] ;  /* 0x00016400ff027b82 */ /* 0x004e640000000a00 */
[----:B-1----:R3:W5:Y:S01]  /*0870*/  LDG.E R7, desc[UR22][R2.64] ;  /* 0x0000001602077981 */ /* 0x002762000c1e1900 */
[----:B------:R-:W-:Y:S05]  /*0880*/  BRA `(.L_x_7) ;  /* 0x0000000000047947 */ /* 0x000fea0003800000 */
.L_x_8:
[----:B-1----:R-:W1:Y:S02]  /*0890*/  LDC R7, c[0x0][0x584] ;  /* 0x00016100ff077b82 */ /* 0x002e640000000800 */
.L_x_7:
[----:B------:R-:W0:Y:S01]  /*08a0*/  S2UR UR11, SR_CTAID.Y ;  /* 0x00000000000b79c3 */ /* 0x000e220000002600 */
[----:B------:R-:W-:Y:S01]  /*08b0*/  ULDC UR5, c[0x0][0x65c] ;  /* 0x0001970000057ab9 */ /* 0x000fe20000000800 */
[----:B------:R-:W-:Y:S01]  /*08c0*/  UISETP.NE.AND UP0, UPT, UR16, 0x2, UPT ;  /* 0x000000021000788c */ /* 0x000fe2000bf05270 */
[----:B------:R-:W-:Y:S01]  /*08d0*/  PRMT R9, RZ, 0x7610, R9 ;  /* 0x00007610ff097816 */ /* 0x000fe20000000009 */
[----:B------:R-:W-:Y:S01]  /*08e0*/  UISETP.NE.AND UP2, UPT, UR5, 0x1, UPT ;  /* 0x000000010500788c */ /* 0x000fe2000bf45270 */
[----:B------:R-:W-:Y:S02]  /*08f0*/  IMAD.MOV.U32 R5, RZ, RZ, -0x1 ;  /* 0xffffffffff057424 */ /* 0x000fe400078e00ff */
[----:B------:R-:W-:Y:S01]  /*0900*/  IMAD.MOV.U32 R4, RZ, RZ, -0x1 ;  /* 0xffffffffff047424 */ /* 0x000fe200078e00ff */
[----:B------:R-:W0:Y:S07]  /*0910*/  S2UR UR4, SR_CTAID.X ;  /* 0x00000000000479c3 */ /* 0x000e2e0000002500 */
[----:B------:R-:W-:Y:S01]  /*0920*/  @UP2 ULDC UR14, c[0x0][0x10] ;  /* 0x00000400000e2ab9 */ /* 0x000fe20000000800 */
[----:B------:R-:W-:Y:S01]  /*0930*/  @UP2 UMOV UR7, URZ ;  /* 0x0000003f00072c82 */ /* 0x000fe20008000000 */
[----:B------:R-:W-:Y:S01]  /*0940*/  @UP2 UMOV UR5, URZ ;  /* 0x0000003f00052c82 */ /* 0x000fe20008000000 */
[----:B------:R-:W-:Y:S01]  /*0950*/  @!UP2 ULDC UR10, c[0x0][0xc] ;  /* 0x00000300000aaab9 */ /* 0x000fe20000000800 */
[----:B--234-:R-:W2:Y:S01]  /*0960*/  LDC.64 R2, c[0x0][0x650] ;  /* 0x00019400ff027b82 */ /* 0x01cea20000000a00 */
[----:B0-----:R-:W-:-:S02]  /*0970*/  @UP2 UMOV UR9, UR11 ;  /* 0x0000000b00092c82 */ /* 0x001fc40008000000 */
[----:B------:R-:W-:Y:S01]  /*0980*/  @UP2 UMOV UR6, UR9 ;  /* 0x0000000900062c82 */ /* 0x000fe20008000000 */
[----:B------:R-:W-:Y:S01]  /*0990*/  @!UP2 UMOV UR9, UR11 ;  /* 0x0000000b0009ac82 */ /* 0x000fe20008000000 */
[----:B------:R-:W-:-:S03]  /*09a0*/  @UP2 UIMAD.WIDE.U32 UR14, UR4, UR14, UR6 ;  /* 0x0000000e040e22a5 */ /* 0x000fc6000f8e0006 */
[----:B------:R-:W-:Y:S01]  /*09b0*/  ULDC UR6, c[0x0][0xc] ;  /* 0x0000030000067ab9 */ /* 0x000fe20000000800 */
[----:B------:R-:W-:Y:S01]  /*09c0*/  @UP2 UIADD3 UR15, UR15, UR5, URZ ;  /* 0x000000050f0f2290 */ /* 0x000fe2000fffe03f */
[----:B------:R-:W-:Y:S02]  /*09d0*/  ULDC UR7, c[0x0][0x10] ;  /* 0x0000040000077ab9 */ /* 0x000fe40000000800 */
[----:B------:R-:W-:Y:S01]  /*09e0*/  UMOV UR5, URZ ;  /* 0x0000003f00057c82 */ /* 0x000fe20008000000 */
[----:B------:R-:W-:Y:S02]  /*09f0*/  UIMAD.WIDE.U32 UR6, UR6, UR7, URZ ;  /* 0x00000007060672a5 */ /* 0x000fe4000f8e003f */
[----:B------:R-:W-:Y:S01]  /*0a00*/  @!UP2 UIMAD.WIDE.U32 UR10, UR10, UR9, UR4 ;  /* 0x000000090a0aa2a5 */ /* 0x000fe2000f8e0004 */
[----:B------:R-:W-:Y:S02]  /*0a10*/  ULDC UR12, c[0x0][0x14] ;  /* 0x00000500000c7ab9 */ /* 0x000fe40000000800 */
[----:B------:R-:W-:-:S02]  /*0a20*/  UIMAD.WIDE.U32 UR20, UR6, UR12, URZ ;  /* 0x0000000c061472a5 */ /* 0x000fc4000f8e003f */
[----:B------:R-:W-:Y:S02]  /*0a30*/  UIMAD UR7, UR7, UR12, URZ ;  /* 0x0000000c070772a4 */ /* 0x000fe4000f8e023f */
[----:B------:R-:W-:Y:S01]  /*0a40*/  @!UP2 UMOV UR14, UR10 ;  /* 0x0000000a000eac82 */ /* 0x000fe20008000000 */
[----:B------:R-:W-:Y:S01]  /*0a50*/  @!UP2 UMOV UR15, UR11 ;  /* 0x0000000b000fac82 */ /* 0x000fe20008000000 */
[----:B------:R-:W-:Y:S02]  /*0a60*/  UIADD3 UR7, UR21, UR7, URZ ;  /* 0x0000000715077290 */ /* 0x000fe4000fffe03f */
[----:B------:R-:W-:-:S04]  /*0a70*/  UIADD3 UR6, UP1, UR14, UR20, URZ ;  /* 0x000000140e067290 */ /* 0x000fc8000ff3e03f */
[----:B------:R-:W-:Y:S02]  /*0a80*/  UIADD3.X UR10, UR15, UR7, URZ, UP1, !UPT ;  /* 0x000000070f0a7290 */ /* 0x000fe40008ffe43f */
[----:B------:R-:W-:Y:S02]  /*0a90*/  USEL UR6, UR6, UR14, !UP0 ;  /* 0x0000000e06067287 */ /* 0x000fe4000c000000 */
[----:B------:R-:W-:-:S04]  /*0aa0*/  USEL UR10, UR10, UR15, !UP0 ;  /* 0x0000000f0a0a7287 */ /* 0x000fc8000c000000 */
[----:B--2---:R-:W-:Y:S01]  /*0ab0*/  ISETP.LE.U32.AND P0, PT, R2, UR6, PT ;  /* 0x0000000602007c0c */ /* 0x004fe2000bf03070 */
[----:B------:R-:W-:Y:S02]  /*0ac0*/  IMAD.U32 R2, RZ, RZ, UR6 ;  /* 0x00000006ff027e24 */ /* 0x000fe4000f8e00ff */
[----:B------:R-:W-:-:S05]  /*0ad0*/  IMAD.U32 R0, RZ, RZ, UR10 ;  /* 0x0000000aff007e24 */ /* 0x000fca000f8e00ff */
[----:B------:R-:W-:Y:S01]  /*0ae0*/  ISETP.GE.U32.AND.EX P0, PT, R0, R3, PT, P0 ;  /* 0x000000030000720c */ /* 0x000fe20003f06100 */
[----:B------:R-:W-:Y:S02]  /*0af0*/  IMAD.U32 R3, RZ, RZ, UR10 ;  /* 0x0000000aff037e24 */ /* 0x000fe4000f8e00ff */
[----:B------:R-:W-:-:S10]  /*0b00*/  IMAD.MOV.U32 R0, RZ, RZ, -0x1 ;  /* 0xffffffffff007424 */ /* 0x000fd400078e00ff */
[----:B------:R-:W-:Y:S05]  /*0b10*/  @P0 BRA `(.L_x_9) ;  /* 0x0000000400880947 */ /* 0x000fea0003800000 */
[----:B------:R-:W-:Y:S01]  /*0b20*/  I2FP.F32.U32 R0, UR4 ;  /* 0x0000000400007c45 */ /* 0x000fe20008201000 */
[----:B------:R-:W-:Y:S01]  /*0b30*/  ULDC.64 UR18, c[0x0][0x628] ;  /* 0x00018a0000127ab9 */ /* 0x000fe20000000a00 */
[----:B------:R-:W-:Y:S01]  /*0b40*/  ULDC UR6, c[0x0][0x150] ;  /* 0x0000540000067ab9 */ /* 0x000fe20000000800 */
[----:B------:R-:W-:Y:S01]  /*0b50*/  ISETP.NE.U32.AND P0, PT, RZ, UR18, PT ;  /* 0x00000012ff007c0c */ /* 0x000fe2000bf05070 */
[----:B------:R-:W-:Y:S01]  /*0b60*/  ULDC UR25, c[0x0][0x630] ;  /* 0x00018c0000197ab9 */ /* 0x000fe20000000800 */
[----:B------:R-:W-:Y:S01]  /*0b70*/  FMUL R0, R0, UR6 ;  /* 0x0000000600007c20 */ /* 0x000fe20008400000 */
[----:B------:R-:W-:Y:S01]  /*0b80*/  R2UR UR26, R2 ;  /* 0x00000000021a72ca */ /* 0x000fe200000e0000 */
[----:B------:R-:W-:Y:S01]  /*0b90*/  ULDC UR28, c[0x0][0x154] ;  /* 0x00005500001c7ab9 */ /* 0x000fe20000000800 */
[----:B------:R-:W-:Y:S01]  /*0ba0*/  ISETP.NE.AND.EX P0, PT, RZ, UR19, PT, P0 ;  /* 0x00000013ff007c0c */ /* 0x000fe2000bf05300 */
[----:B------:R0:W2:Y:S01]  /*0bb0*/  F2I.U32.TRUNC.NTZ R4, R0 ;  /* 0x0000000000047305 */ /* 0x0000a2000020f000 */
[----:B------:R-:W-:-:S02]  /*0bc0*/  R2UR UR27, R3 ;  /* 0x00000000031b72ca */ /* 0x000fc400000e0000 */
[----:B------:R-:W-:Y:S02]  /*0bd0*/  R2UR UR10, R2 ;  /* 0x00000000020a72ca */ /* 0x000fe400000e0000 */
[----:B------:R-:W-:-:S07]  /*0be0*/  R2UR UR11, R3 ;  /* 0x00000000030b72ca */ /* 0x000fce00000e0000 */
[----:B0-----:R-:W-:Y:S08]  /*0bf0*/  @!P0 BRA `(.L_x_10) ;  /* 0x0000000000308947 */ /* 0x001ff00003800000 */
[----:B------:R-:W-:Y:S01]  /*0c00*/  R2UR UR10, R2 ;  /* 0x00000000020a72ca */ /* 0x000fe200000e0000 */
[----:B------:R-:W-:Y:S01]  /*0c10*/  ULDC UR6, c[0x0][0x634] ;  /* 0x00018d0000067ab9 */ /* 0x000fe20000000800 */
[----:B------:R-:W-:-:S11]  /*0c20*/  R2UR UR12, R3 ;  /* 0x00000000030c72ca */ /* 0x000fd600000e0000 */
[----:B------:R-:W-:-:S04]  /*0c30*/  UIADD3 UR6, UP1, UR10, UR6, URZ ;  /* 0x000000060a067290 */ /* 0x000fc8000ff3e03f */
[----:B------:R-:W-:-:S04]  /*0c40*/  UIADD3.X UR12, URZ, UR12, URZ, UP1, !UPT ;  /* 0x0000000c3f0c7290 */ /* 0x000fc80008ffe43f */
[----:B------:R-:W-:-:S04]  /*0c50*/  UIMAD.WIDE.U32 UR10, UR12, UR18, URZ ;  /* 0x000000120c0a72a5 */ /* 0x000fc8000f8e003f */
[----:B------:R-:W-:Y:S02]  /*0c60*/  UIMAD.WIDE.U32 UR14, UP1, UR6, UR19, UR10 ;  /* 0x00000013060e72a5 */ /* 0x000fe4000f82000a */
[----:B------:R-:W-:Y:S02]  /*0c70*/  UIMAD.WIDE.U32 UR10, UR6, UR18, URZ ;  /* 0x00000012060a72a5 */ /* 0x000fe4000f8e003f */
[----:B------:R-:W-:Y:S02]  /*0c80*/  UIADD3.X UR17, URZ, URZ, URZ, UP1, !UPT ;  /* 0x0000003f3f117290 */ /* 0x000fe40008ffe43f */
[----:B------:R-:W-:Y:S01]  /*0c90*/  UIADD3 URZ, UP1, UR11, UR14, URZ ;  /* 0x0000000e0b3f7290 */ /* 0x000fe2000ff3e03f */
[----:B------:R-:W-:-:S03]  /*0ca0*/  UMOV UR16, UR15 ;  /* 0x0000000f00107c82 */ /* 0x000fc60008000000 */
[----:B------:R-:W-:-:S12]  /*0cb0*/  UIMAD.WIDE.U32.X UR10, UR12, UR19, UR16, UP1 ;  /* 0x000000130c0a72a5 */ /* 0x000fd800088e0410 */
.L_x_10:
[----:B------:R-:W-:Y:S01]  /*0cc0*/  USHF.R.U64 UR5, UR10, UR25, UR11 ;  /* 0x000000190a057299 */ /* 0x000fe2000800120b */
[----:B------:R-:W-:Y:S01]  /*0cd0*/  I2FP.F32.U32 R0, UR9 ;  /* 0x0000000900007c45 */ /* 0x000fe20008201000 */
[----:B------:R-:W-:Y:S01]  /*0ce0*/  USHF.R.U32.HI UR6, URZ, UR25, UR11 ;  /* 0x000000193f067299 */ /* 0x000fe2000801160b */
[----:B--2---:R-:W-:Y:S01]  /*0cf0*/  R2UR UR16, R4 ;  /* 0x00000000041072ca */ /* 0x004fe200000e0000 */
[----:B------:R-:W-:Y:S02]  /*0d00*/  UIADD3 UR19, UP1, URZ, -UR5, URZ ;  /* 0x800000053f137290 */ /* 0x000fe4000ff3e03f */
[----:B------:R-:W-:Y:S01]  /*0d10*/  FMUL R0, R0, UR28 ;  /* 0x0000001c00007c20 */ /* 0x000fe20008400000 */
[----:B------:R-:W-:Y:S01]  /*0d20*/  ULDC.64 UR10, c[0x0][0x620] ;  /* 0x00018800000a7ab9 */ /* 0x000fe20000000a00 */
[----:B------:R-:W-:Y:S01]  /*0d30*/  UIADD3.X UR6, URZ, ~UR6, URZ, UP1, !UPT ;  /* 0x800000063f067290 */ /* 0x000fe20008ffe43f */
[----:B------:R-:W-:Y:S01]  /*0d40*/  UMOV UR14, UR26 ;  /* 0x0000001a000e7c82 */ /* 0x000fe20008000000 */
[----:B------:R-:W-:-:S02]  /*0d50*/  UMOV UR15, UR27 ;  /* 0x0000001b000f7c82 */ /* 0x000fc40008000000 */
[----:B------:R-:W-:Y:S01]  /*0d60*/  UIMAD UR6, UR6, UR10, URZ ;  /* 0x0000000a060672a4 */ /* 0x000fe2000f8e023f */
[----:B------:R-:W0:Y:S01]  /*0d70*/  F2I.U32.TRUNC.NTZ R0, R0 ;  /* 0x0000000000007305 */ /* 0x000e22000020f000 */
[----:B------:R-:W-:Y:S02]  /*0d80*/  UIMAD.WIDE.U32 UR14, UR19, UR10, UR14 ;  /* 0x0000000a130e72a5 */ /* 0x000fe4000f8e000e */
[----:B------:R-:W-:Y:S01]  /*0d90*/  UIMAD UR19, UR19, UR11, UR6 ;  /* 0x0000000b131372a4 */ /* 0x000fe2000f8e0206 */
[----:B------:R-:W-:Y:S01]  /*0da0*/  ULDC UR30, c[0x0][0x658] ;  /* 0x00019600001e7ab9 */ /* 0x000fe20000000800 */
[----:B------:R-:W-:Y:S02]  /*0db0*/  UMOV UR28, 0xffffffff ;  /* 0xffffffff001c7882 */ /* 0x000fe40000000000 */
[----:B------:R-:W-:Y:S01]  /*0dc0*/  UIADD3 UR19, UR15, UR19, URZ ;  /* 0x000000130f137290 */ /* 0x000fe2000fffe03f */
[----:B------:R-:W-:Y:S01]  /*0dd0*/  ULDC UR25, c[0x0][0x618] ;  /* 0x0001860000197ab9 */ /* 0x000fe20000000800 */
[----:B------:R-:W-:Y:S01]  /*0de0*/  ULDC.64 UR10, c[0x0][0x640] ;  /* 0x00019000000a7ab9 */ /* 0x000fe20000000a00 */
[----:B------:R-:W-:Y:S01]  /*0df0*/  USHF.L.U32 UR15, UR28, UR30, URZ ;  /* 0x0000001e1c0f7299 */ /* 0x000fe2000800063f */
[----:B------:R-:W-:Y:S01]  /*0e00*/  ISETP.NE.U32.AND P0, PT, RZ, UR10, PT ;  /* 0x0000000aff007c0c */ /* 0x000fe2000bf05070 */
[----:B------:R-:W-:-:S02]  /*0e10*/  USHF.R.U64 UR28, UR14, UR25, UR19 ;  /* 0x000000190e1c7299 */ /* 0x000fc40008001213 */
[----:B------:R-:W-:Y:S01]  /*0e20*/  USHF.R.U32.HI UR14, URZ, UR25, UR19 ;  /* 0x000000193f0e7299 */ /* 0x000fe20008011613 */
[----:B0-----:R-:W-:Y:S01]  /*0e30*/  R2UR UR18, R0 ;  /* 0x00000000001272ca */ /* 0x001fe200000e0000 */
[----:B------:R-:W-:Y:S01]  /*0e40*/  ULDC UR27, c[0x0][0x608] ;  /* 0x00018200001b7ab9 */ /* 0x000fe20000000800 */
[----:B------:R-:W-:Y:S01]  /*0e50*/  ISETP.NE.AND.EX P0, PT, RZ, UR11, PT, P0 ;  /* 0x0000000bff007c0c */ /* 0x000fe2000bf05300 */
[----:B------:R-:W-:Y:S02]  /*0e60*/  USHF.R.U64 UR32, UR28, UR27, UR14 ;  /* 0x0000001b1c207299 */ /* 0x000fe4000800120e */
[----:B------:R-:W-:Y:S01]  /*0e70*/  USHF.R.U32.HI UR14, URZ, UR27, UR14 ;  /* 0x0000001b3f0e7299 */ /* 0x000fe2000801160e */
[----:B------:R-:W-:Y:S01]  /*0e80*/  UMOV UR26, 0x1 ;  /* 0x00000001001a7882 */ /* 0x000fe20000000000 */
[----:B------:R-:W-:Y:S02]  /*0e90*/  UIADD3 UR16, -UR16, URZ, URZ ;  /* 0x0000003f10107290 */ /* 0x000fe4000fffe13f */
[----:B------:R-:W-:-:S02]  /*0ea0*/  USHF.R.U64 UR33, UR32, UR30, UR14 ;  /* 0x0000001e20217299 */ /* 0x000fc4000800120e */
[----:B------:R-:W-:Y:S01]  /*0eb0*/  USHF.L.U32 UR25, UR26, UR30, URZ ;  /* 0x0000001e1a197299 */ /* 0x000fe2000800063f */
[----:B------:R-:W-:Y:S01]  /*0ec0*/  ULDC UR17, c[0x0][0x144] ;  /* 0x0000510000117ab9 */ /* 0x000fe20000000800 */
[----:B------:R-:W-:Y:S01]  /*0ed0*/  ULDC UR6, c[0x0][0x600] ;  /* 0x0001800000067ab9 */ /* 0x000fe20000000800 */
[----:B------:R-:W-:Y:S02]  /*0ee0*/  ULOP3.LUT UR26, URZ, UR15, URZ, 0x33, !UPT ;  /* 0x0000000f3f1a7292 */ /* 0x000fe4000f8e333f */
[----:B------:R-:W-:Y:S02]  /*0ef0*/  USHF.R.U32.HI UR15, URZ, UR30, UR14 ;  /* 0x0000001e3f0f7299 */ /* 0x000fe4000801160e */
[----:B------:R-:W-:Y:S02]  /*0f00*/  UIADD3 UR12, UR6, -0x1, URZ ;  /* 0xffffffff060c7890 */ /* 0x000fe4000fffe03f */
[----:B------:R-:W-:Y:S02]  /*0f10*/  UIADD3 UR29, -UR18, URZ, URZ ;  /* 0x0000003f121d7290 */ /* 0x000fe4000fffe13f */
[----:B------:R-:W-:Y:S01]  /*0f20*/  UIMAD UR4, UR17, UR16, UR4 ;  /* 0x00000010110472a4 */ /* 0x000fe2000f8e0204 */
[----:B------:R-:W-:Y:S01]  /*0f30*/  ULDC UR34, c[0x0][0x148] ;  /* 0x0000520000227ab9 */ /* 0x000fe20000000800 */
[----:B------:R-:W-:Y:S01]  /*0f40*/  ULDC UR30, c[0x0][0x648] ;  /* 0x00019200001e7ab9 */ /* 0x000fe20000000800 */
[----:B------:R-:W-:Y:S01]  /*0f50*/  ULDC UR31, c[0x0][0x638] ;  /* 0x00018e00001f7ab9 */ /* 0x000fe20000000800 */
[----:B------:R-:W-:Y:S01]  /*0f60*/  UMOV UR14, UR33 ;  /* 0x00000021000e7c82 */ /* 0x000fe20008000000 */
[----:B------:R-:W-:Y:S07]  /*0f70*/  @!P0 BRA `(.L_x_11) ;  /* 0x0000000000308947 */ /* 0x000fee0003800000 */
[----:B------:R-:W-:Y:S02]  /*0f80*/  ULDC UR18, c[0x0][0x64c] ;  /* 0x0001930000127ab9 */ /* 0x000fe40000000800 */
        /* <DEDUP_REMOVED lines=8> */
[----:B------:R-:W-:-:S07]  /*1010*/  UIMAD.WIDE.U32.X UR10, UR27, UR11, UR18, UP1 ;  /* 0x0000000b1b0a72a5 */ /* 0x000fce00088e0412 */
[----:B------:R-:W-:Y:S01]  /*1020*/  UMOV UR14, UR10 ;  /* 0x0000000a000e7c82 */ /* 0x000fe20008000000 */
[----:B------:R-:W-:-:S05]  /*1030*/  UMOV UR15, UR11 ;  /* 0x0000000b000f7c82 */ /* 0x000fca0008000000 */
.L_x_11:
[----:B------:R-:W-:Y:S01]  /*1040*/  USHF.R.U64 UR10, UR14, UR30, UR15 ;  /* 0x0000001e0e0a7299 */ /* 0x000fe2000800120f */
[----:B------:R-:W-:Y:S01]  /*1050*/  IMAD.MOV.U32 R9, RZ, RZ, 0x1 ;  /* 0x00000001ff097424 */ /* 0x000fe200078e00ff */
[----:B------:R-:W-:Y:S01]  /*1060*/  @UP2 UIMAD UR4, UR34, UR29, UR9 ;  /* 0x0000001d220422a4 */ /* 0x000fe2000f8e0209 */
[----:B------:R-:W-:Y:S01]  /*1070*/  IMAD.U32 R0, RZ, RZ, UR5 ;  /* 0x00000005ff007e24 */ /* 0x000fe2000f8e00ff */
[----:B------:R-:W-:Y:S02]  /*1080*/  ULOP3.LUT UR26, UR32, UR26, URZ, 0xc0, !UPT ;  /* 0x0000001a201a7292 */ /* 0x000fe4000f8ec03f */
[----:B------:R-:W-:Y:S02]  /*1090*/  UIADD3 UR9, -UR10, URZ, URZ ;  /* 0x0000003f0a097290 */ /* 0x000fe4000fffe13f */
[----:B------:R-:W-:Y:S02]  /*10a0*/  ULOP3.LUT UR12, UR28, UR12, URZ, 0xc0, !UPT ;  /* 0x0000000c1c0c7292 */ /* 0x000fe4000f8ec03f */
[----:B------:R-:W-:-:S02]  /*10b0*/  UIMAD UR25, UR25, UR10, UR26 ;  /* 0x0000000a191972a4 */ /* 0x000fc4000f8e021a */
[----:B------:R-:W-:Y:S01]  /*10c0*/  UIMAD UR9, UR9, UR31, UR33 ;  /* 0x0000001f090972a4 */ /* 0x000fe2000f8e0221 */
[----:B------:R-:W-:Y:S02]  /*10d0*/  ULDC UR10, c[0x0][0x610] ;  /* 0x00018400000a7ab9 */ /* 0x000fe40000000800 */
[----:B------:R-:W-:Y:S02]  /*10e0*/  UIMAD UR4, UR25, UR10, UR4 ;  /* 0x0000000a190472a4 */ /* 0x000fe4000f8e0204 */
[----:B------:R-:W-:-:S04]  /*10f0*/  UIMAD UR9, UR9, UR6, UR12 ;  /* 0x00000006090972a4 */ /* 0x000fc8000f8e020c */
[----:B------:R-:W-:Y:S02]  /*1100*/  USEL UR6, UR9, UR4, !UP2 ;  /* 0x0000000409067287 */ /* 0x000fe4000d000000 */
[----:B------:R-:W-:-:S04]  /*1110*/  USEL UR4, UR4, UR9, !UP2 ;  /* 0x0000000904047287 */ /* 0x000fc8000d000000 */
[----:B------:R-:W-:Y:S02]  /*1120*/  IMAD.U32 R4, RZ, RZ, UR6 ;  /* 0x00000006ff047e24 */ /* 0x000fe4000f8e00ff */
[----:B------:R-:W-:-:S07]  /*1130*/  IMAD.U32 R5, RZ, RZ, UR4 ;  /* 0x00000004ff057e24 */ /* 0x000fce000f8e00ff */
.L_x_9:
[----:B------:R-:W-:Y:S02]  /*1140*/  ULDC UR4, c[0x0][0x28c] ;  /* 0x0000a30000047ab9 */ /* 0x000fe40000000800 */
[----:B------:R-:W-:-:S04]  /*1150*/  UIADD3 UR4, UR4, 0x7f, URZ ;  /* 0x0000007f04047890 */ /* 0x000fc8000fffe03f */
[----:B------:R-:W-:-:S04]  /*1160*/  USHF.R.S32.HI UR5, URZ, 0x1f, UR4 ;  /* 0x0000001f3f057899 */ /* 0x000fc80008011404 */
[----:B------:R-:W-:-:S04]  /*1170*/  ULEA.HI UR5, UR5, UR4, URZ, 0x7 ;  /* 0x0000000405057291 */ /* 0x000fc8000f8f383f */
[----:B------:R-:W-:Y:S01]  /*1180*/  USHF.R.S32.HI UR14, URZ, 0x7, UR5 ;  /* 0x000000073f0e7899 */ /* 0x000fe20008011405 */
[----:B------:R-:W-:Y:S11]  /*1190*/  @!P1 BRA `(.L_x_12) ;  /* 0x0000007000089947 */ /* 0x000ff60003800000 */
[----:B------:R-:W-:-:S06]  /*11a0*/  UISETP.GT.U32.AND UP1, UPT, UR24, 0x1, UPT ;  /* 0x000000011800788c */ /* 0x000fcc000bf24070 */
[----:B------:R-:W-:-:S13]  /*11b0*/  PLOP3.LUT P0, PT, PT, PT, UP1, 0x80, 0x0 ;  /* 0x000000000000781c */ /* 0x000fda0003f0f018 */
[----:B------:R-:W-:Y:S05]  /*11c0*/  @P0 EXIT ;  /* 0x000000000000094d */ /* 0x000fea0003800000 */
.L_x_13:
[----:B------:R-:W-:-:S08]  /*11d0*/  NOP ;  /* 0x0000000000007918 */ /* 0x000fd00000000000 */
[----:B------:R-:W0:Y:S02]  /*11e0*/  USETMAXREG.TRY_ALLOC.CTAPOOL UP1, 0xe8 ;  /* 0x000000e8000079c8 */ /* 0x000e240008020600 */
[----:B0-----:R-:W-:-:S13]  /*11f0*/  PLOP3.LUT P0, PT, PT, PT, UP1, 0x80, 0x0 ;  /* 0x000000000000781c */ /* 0x001fda0003f0f018 */
[----:B------:R-:W-:Y:S05]  /*1200*/  @!P0 BRA `(.L_x_13) ;  /* 0xfffffffc00f08947 */ /* 0x000fea000383ffff */
[----:B------:R-:W-:-:S13]  /*1210*/  LOP3.LUT P0, RZ, R9, 0xff, RZ, 0xc0, !PT ;  /* 0x000000ff09ff7812 */ /* 0x000fda000780c0ff */
[----:B------:R-:W-:Y:S05]  /*1220*/  @!P0 EXIT ;  /* 0x000000000000894d */ /* 0x000fea0003800000 */
[----:B------:R-:W0:Y:S01]  /*1230*/  S2UR UR5, SR_CgaCtaId ;  /* 0x00000000000579c3 */ /* 0x000e220000008800 */
[----:B------:R-:W-:Y:S01]  /*1240*/  SHF.R.S32.HI R9, RZ, 0x1f, R12 ;  /* 0x0000001fff097819 */ /* 0x000fe2000001140c */
[----:B------:R-:W-:Y:S01]  /*1250*/  VIADD R10, R13, 0xffffffff ;  /* 0xffffffff0d0a7836 */ /* 0x000fe20000000000 */
[----:B------:R-:W-:Y:S01]  /*1260*/  UMOV UR8, 0x400 ;  /* 0x0000040000087882 */ /* 0x000fe20000000000 */
[----:B------:R-:W-:Y:S01]  /*1270*/  USHF.R.U32.HI UR4, URZ, 0x1, UR14 ;  /* 0x000000013f047899 */ /* 0x000fe2000801160e */
[CC--:B------:R-:W-:Y:S01]  /*1280*/  LEA.HI R8, R9.reuse, R12.reuse, RZ, 0x2 ;  /* 0x0000000c09087211 */ /* 0x0c0fe200078f10ff */
[----:B------:R-:W-:Y:S01]  /*1290*/  ULOP3.LUT UR9, UR14, 0x1, URZ, 0xc0, !UPT ;  /* 0x000000010e097892 */ /* 0x000fe2000f8ec03f */
[----:B------:R-:W-:Y:S01]  /*12a0*/  LEA.HI R9, R9, R12, RZ, 0x5 ;  /* 0x0000000c09097211 */ /* 0x000fe200078f28ff */
[----:B------:R-:W-:Y:S01]  /*12b0*/  UISETP.LT.AND UP1, UPT, UR14, 0x1, UPT ;  /* 0x000000010e00788c */ /* 0x000fe2000bf21270 */
[--C-:B------:R-:W-:Y:S01]  /*12c0*/  SHF.R.S32.HI R14, RZ, 0x2, R8.reuse ;  /* 0x00000002ff0e7819 */ /* 0x100fe20000011408 */
[----:B------:R-:W-:Y:S01]  /*12d0*/  ULOP3.LUT UR4, UR4, 0x1, URZ, 0xc0, !UPT ;  /* 0x0000000104047892 */ /* 0x000fe2000f8ec03f */
[----:B------:R-:W-:Y:S01]  /*12e0*/  SHF.R.S32.HI R15, RZ, 0x1f, R8 ;  /* 0x0000001fff0f7819 */ /* 0x000fe20000011408 */
[----:B------:R-:W-:Y:S01]  /*12f0*/  ULDC UR6, c[0x0][0x284] ;  /* 0x0000a10000067ab9 */ /* 0x000fe20000000800 */
[----:B------:R-:W-:Y:S01]  /*1300*/  LOP3.LUT R11, R8, 0xfffffffc, RZ, 0xc0, !PT ;  /* 0xfffffffc080b7812 */ /* 0x000fe200078ec0ff */
[----:B------:R-:W-:Y:S01]  /*1310*/  USEL UR9, UR9, URZ, !UP0 ;  /* 0x0000003f09097287 */ /* 0x000fe2000c000000 */
[----:B------:R-:W-:Y:S01]  /*1320*/  LEA.HI R15, R15, R14, RZ, 0x3 ;  /* 0x0000000e0f0f7211 */ /* 0x000fe200078f18ff */
[----:B------:R-:W-:Y:S01]  /*1330*/  USEL UR10, UR14, 0x1, UP1 ;  /* 0x000000010e0a7887 */ /* 0x000fe20008800000 */
[----:B------:R-:W-:Y:S01]  /*1340*/  ISETP.NE.AND P0, PT, R10, RZ, PT ;  /* 0x000000ff0a00720c */ /* 0x000fe20003f05270 */
[----:B------:R-:W-:Y:S01]  /*1350*/  IMAD.IADD R12, R12, 0x1, -R11 ;  /* 0x000000010c0c7824 */ /* 0x000fe200078e0a0b */
[----:B------:R-:W-:Y:S01]  /*1360*/  LOP3.LUT R15, R15, 0xfffffff8, RZ, 0xc0, !PT ;  /* 0xfffffff80f0f7812 */ /* 0x000fe200078ec0ff */
[----:B------:R-:W-:Y:S01]  /*1370*/  IMAD.SHL.U32 R10, R10, 0x8, RZ ;  /* 0x000000080a0a7824 */ /* 0x000fe200078e00ff */
[----:B------:R-:W-:Y:S01]  /*1380*/  SHF.R.S32.HI R11, RZ, 0x5, R9 ;  /* 0x00000005ff0b7819 */ /* 0x000fe20000011409 */
[----:B------:R-:W-:Y:S01]  /*1390*/  UISETP.EQ.U32.AND UP0, UPT, UR4, 0x1, !UP0 ;  /* 0x000000010400788c */ /* 0x000fe2000c702070 */
[----:B------:R-:W-:Y:S01]  /*13a0*/  SEL R144, RZ, 0x1, P0 ;  /* 0x00000001ff907807 */ /* 0x000fe20000000000 */
[----:B0-----:R-:W-:Y:S01]  /*13b0*/  ULEA UR8, UR5, UR8, 0x18 ;  /* 0x0000000805087291 */ /* 0x001fe2000f8ec03f */
[----:B------:R-:W-:Y:S01]  /*13c0*/  IMAD.IADD R8, R14, 0x1, -R15 ;  /* 0x000000010e087824 */ /* 0x000fe200078e0a0f */
[----:B------:R-:W-:Y:S01]  /*13d0*/  LOP3.LUT R10, R10, 0x8, RZ, 0xc0, !PT ;  /* 0x000000080a0a7812 */ /* 0x000fe200078ec0ff */
[----:B------:R-:W-:-:S02]  /*13e0*/  ULOP3.LUT UR25, UR13, 0x1, URZ, 0xfc, !UPT ;  /* 0x000000010d197892 */ /* 0x000fc4000f8efc3f */
[----:B------:R-:W-:Y:S01]  /*13f0*/  UIADD3 UR28, UR8, 0x30, URZ ;  /* 0x00000030081c7890 */ /* 0x000fe2000fffe03f */
[--C-:B------:R-:W-:Y:S01]  /*1400*/  SHF.R.S32.HI R9, RZ, 0x1f, R8.reuse ;  /* 0x0000001fff097819 */ /* 0x100fe20000011408 */
[C-C-:B------:R-:W-:Y:S01]  /*1410*/  IMAD R15, R11.reuse, -0x10, -R8.reuse ;  /* 0xfffffff00b0f7824 */ /* 0x140fe200078e0a08 */
[C---:B------:R-:W-:Y:S01]  /*1420*/  LOP3.LUT R145, R10.reuse, 0x8, RZ, 0x3c, !PT ;  /* 0x000000080a917812 */ /* 0x040fe200078e3cff */
[----:B------:R-:W-:Y:S01]  /*1430*/  UIADD3 UR10, -UR10, UR14, URZ ;  /* 0x0000000e0a0a7290 */ /* 0x000fe2000fffe13f */
[----:B------:R-:W-:Y:S01]  /*1440*/  LOP3.LUT R14, R10, 0x18, RZ, 0x3c, !PT ;  /* 0x000000180a0e7812 */ /* 0x000fe200078e3cff */
[----:B------:R-:W-:Y:S01]  /*1450*/  IMAD.WIDE R8, R11, 0x10, R8 ;  /* 0x000000100b087825 */ /* 0x000fe200078e0208 */
[----:B------:R-:W-:Y:S01]  /*1460*/  LEA R13, R13, UR28, 0x3 ;  /* 0x0000001c0d0d7c11 */ /* 0x000fe2000f8e18ff */
[----:B------:R-:W-:Y:S02]  /*1470*/  USEL UR11, URZ, 0x1, !UP0 ;  /* 0x000000013f0b7887 */ /* 0x000fe4000c000000 */
[----:B------:R-:W-:-:S10]  /*1480*/  VIADD R15, R15, UR6 ;  /* 0x000000060f0f7c36 */ /* 0x000fd40008000000 */
.L_x_168:
[----:B------:R-:W-:Y:S01]  /*1490*/  SHF.L.U32 R10, R144, 0x1f, RZ ;  /* 0x0000001f900a7819 */ /* 0x000fe200000006ff */
[----:B------:R-:W0:Y:S01]  /*14a0*/  LDC R11, c[0x0][0x28c] ;  /* 0x0000a300ff0b7b82 */ /* 0x000e220000000800 */
[----:B------:R-:W-:Y:S01]  /*14b0*/  UMOV UR4, URZ ;  /* 0x0000003f00047c82 */ /* 0x000fe20008000000 */
[----:B------:R-:W-:Y:S01]  /*14c0*/  UMOV UR12, UR9 ;  /* 0x00000009000c7c82 */ /* 0x000fe20008000000 */
[----:B--2---:R-:W2:Y:S01]  /*14d0*/  SYNCS.PHASECHK.TRANS64.TRYWAIT P0, [R13+URZ+-0x8], R10 ;  /* 0xfffff80a0d0075a7 */ /* 0x004ea2000800017f */
[----:B0-----:R-:W-:Y:S01]  /*14e0*/  ISETP.GE.AND P1, PT, R11, 0x1, PT ;  /* 0x000000010b00780c */ /* 0x001fe20003f26270 */
[----:B--23--:R-:W-:-:S12]  /*14f0*/  @!P0 BRA `(.L_x_14) ;  /* 0x0000007800d88947 */ /* 0x00cfd80003800000 */
.L_x_188:
[----:B------:R-:W-:Y:S01]  /*1500*/  UMOV UR5, URZ ;  /* 0x0000003f00057c82 */ /* 0x000fe20008000000 */
[----:B------:R-:W-:Y:S01]  /*1510*/  UMOV UR6, URZ ;  /* 0x0000003f00067c82 */ /* 0x000fe20008000000 */
[----:B------:R-:W-:Y:S02]  /*1520*/  CS2R R18, SRZ ;  /* 0x0000000000127805 */ /* 0x000fe4000001ff00 */
[----:B------:R-:W-:Y:S02]  /*1530*/  CS2R R16, SRZ ;  /* 0x0000000000107805 */ /* 0x000fe4000001ff00 */
[----:B------:R-:W-:Y:S02]  /*1540*/  CS2R R20, SRZ ;  /* 0x0000000000147805 */ /* 0x000fe4000001ff00 */
[----:B------:R-:W-:Y:S02]  /*1550*/  CS2R R22, SRZ ;  /* 0x0000000000167805 */ /* 0x000fe4000001ff00 */
[----:B------:R-:W-:-:S02]  /*1560*/  CS2R R88, SRZ ;  /* 0x0000000000587805 */ /* 0x000fc4000001ff00 */
[----:B------:R-:W-:Y:S02]  /*1570*/  CS2R R90, SRZ ;  /* 0x00000000005a7805 */ /* 0x000fe4000001ff00 */
        /* <DEDUP_REMOVED lines=25> */
[----:B------:R-:W-:Y:S01]  /*1710*/  CS2R R142, SRZ ;  /* 0x00000000008e7805 */ /* 0x000fe2000001ff00 */
[----:B------:R-:W-:Y:S01]  /*1720*/  IMAD.U32 R147, RZ, RZ, UR11 ;  /* 0x0000000bff937e24 */ /* 0x000fe2000f8e00ff */
        /* <DEDUP_REMOVED lines=31> */
[----:B------:R-:W-:Y:S01]  /*1920*/  CS2R R86, SRZ ;  /* 0x0000000000567805 */ /* 0x000fe2000001ff00 */
[----:B------:R-:W-:Y:S06]  /*1930*/  @!P1 BRA `(.L_x_15) ;  /* 0x00000008006c9947 */ /* 0x000fec0003800000 */
[----:B------:R-:W-:-:S06]  /*1940*/  UISETP.NE.AND UP0, UPT, UR25, 0x3, UPT ;  /* 0x000000031900788c */ /* 0x000fcc000bf05270 */
[----:B------:R-:W-:-:S13]  /*1950*/  PLOP3.LUT P1, PT, PT, PT, UP0, 0x80, 0x0 ;  /* 0x000000000000781c */ /* 0x000fda0003f2f008 */
[----:B------:R-:W-:Y:S05]  /*1960*/  @!P1 BRA `(.L_x_16) ;  /* 0x0000000000049947 */ /* 0x000fea0003800000 */
[----:B------:R-:W-:Y:S01]  /*1970*/  BPT.TRAP 0x1 ;  /* 0x000000040000795c */ /* 0x000fe20000300000 */
.L_x_16:
[----:B------:R-:W-:Y:S01]  /*1980*/  ULEA UR4, UR9, UR8, 0x3 ;  /* 0x0000000809047291 */ /* 0x000fe2000f8e183f */
[----:B0-----:R-:W-:-:S05]  /*1990*/  IMAD.U32 R10, RZ, RZ, UR11 ;  /* 0x0000000bff0a7e24 */ /* 0x001fca000f8e00ff */
[----:B------:R-:W-:-:S04]  /*19a0*/  SHF.L.U32 R10, R10, 0x1f, RZ ;  /* 0x0000001f0a0a7819 */ /* 0x000fc800000006ff */
[----:B------:R0:W2:Y:S01]  /*19b0*/  SYNCS.PHASECHK.TRANS64.TRYWAIT P0, [UR4], R10 ;  /* 0x0000000aff0075a7 */ /* 0x0000a20008000144 */
[----:B------:R-:W-:Y:S05]  /*19c0*/  @!P1 BRA `(.L_x_17) ;  /* 0x0000000000049947 */ /* 0x000fea0003800000 */
[----:B------:R-:W-:Y:S01]  /*19d0*/  BPT.TRAP 0x1 ;  /* 0x000000040000795c */ /* 0x000fe20000300000 */
.L_x_17:
[----:B--2---:R-:W-:Y:S05]  /*19e0*/  @P0 BRA `(.L_x_18) ;  /* 0x0000000000080947 */ /* 0x004fea0003800000 */
[----:B------:R-:W2:Y:S02]  /*19f0*/  SYNCS.PHASECHK.TRANS64.TRYWAIT P0, [UR4], R10 ;  /* 0x0000000aff0075a7 */ /* 0x000ea40008000144 */
[----:B--2---:R-:W-:Y:S05]  /*1a00*/  @!P0 BRA `(.L_x_19) ;  /* 0x0000007400a88947 */ /* 0x004fea0003800000 */
.L_x_18:
[----:B------:R-:W-:Y:S01]  /*1a10*/  UIADD3 UR4, UR8, 0x100, URZ ;  /* 0x0000010008047890 */ /* 0x000fe2000fffe03f */
[----:B------:R-:W-:Y:S01]  /*1a20*/  WARPGROUP.ARRIVE ;  /* 0x00000000000079c5 */ /* 0x000fe20000000000 */
[----:B------:R-:W-:Y:S01]  /*1a30*/  UIADD3 UR5, UR8, 0x4100, URZ ;  /* 0x0000410008057890 */ /* 0x000fe2000fffe03f */
[----:B------:R-:W-:Y:S01]  /*1a40*/  CS2R R18, SRZ ;  /* 0x0000000000127805 */ /* 0x000fe2000001ff00 */
[----:B------:R-:W-:Y:S01]  /*1a50*/  USHF.R.U32.HI UR4, URZ, 0x4, UR4 ;  /* 0x000000043f047899 */ /* 0x000fe20008011604 */
[----:B------:R-:W-:Y:S01]  /*1a60*/  CS2R R16, SRZ ;  /* 0x0000000000107805 */ /* 0x000fe2000001ff00 */
[----:B------:R-:W-:Y:S01]  /*1a70*/  USHF.R.U32.HI UR5, URZ, 0x4, UR5 ;  /* 0x000000043f057899 */ /* 0x000fe20008011605 */
[----:B------:R-:W-:Y:S01]  /*1a80*/  CS2R R20, SRZ ;  /* 0x0000000000147805 */ /* 0x000fe2000001ff00 */
[----:B------:R-:W-:Y:S01]  /*1a90*/  ULOP3.LUT UR4, UR4, 0x3fff, URZ, 0xc0, !UPT ;  /* 0x00003fff04047892 */ /* 0x000fe2000f8ec03f */
[----:B------:R-:W-:Y:S01]  /*1aa0*/  CS2R R22, SRZ ;  /* 0x0000000000167805 */ /* 0x000fe2000001ff00 */
[----:B------:R-:W-:Y:S01]  /*1ab0*/  ULOP3.LUT UR5, UR5, 0x3fff, URZ, 0xc0, !UPT ;  /* 0x00003fff05057892 */ /* 0x000fe2000f8ec03f */
[----:B------:R-:W-:Y:S01]  /*1ac0*/  CS2R R88, SRZ ;  /* 0x0000000000587805 */ /* 0x000fe2000001ff00 */
[----:B------:R-:W-:Y:S01]  /*1ad0*/  ULOP3.LUT UR4, UR4, 0x10000, URZ, 0xfc, !UPT ;  /* 0x0001000004047892 */ /* 0x000fe2000f8efc3f */
[----:B------:R-:W-:Y:S01]  /*1ae0*/  CS2R R90, SRZ ;  /* 0x00000000005a7805 */ /* 0x000fe2000001ff00 */
[----:B------:R-:W-:Y:S01]  /*1af0*/  ULOP3.LUT UR5, UR5, 0x10000, URZ, 0xfc, !UPT ;  /* 0x0001000005057892 */ /* 0x000fe2000f8efc3f */
[----:B------:R-:W-:Y:S01]  /*1b00*/  CS2R R92, SRZ ;  /* 0x00000000005c7805 */ /* 0x000fe2000001ff00 */
[----:B------:R-:W-:Y:S01]  /*1b10*/  ULEA UR4, UR9, UR4, 0x9 ;  /* 0x0000000409047291 */ /* 0x000fe2000f8e483f */
[----:B------:R-:W-:Y:S01]  /*1b20*/  CS2R R94, SRZ ;  /* 0x00000000005e7805 */ /* 0x000fe2000001ff00 */
[----:B------:R-:W-:Y:S01]  /*1b30*/  ULEA UR5, UR9, UR5, 0xa ;  /* 0x0000000509057291 */ /* 0x000fe2000f8e503f */
[----:B------:R-:W-:Y:S01]  /*1b40*/  CS2R R96, SRZ ;  /* 0x0000000000607805 */ /* 0x000fe2000001ff00 */
[----:B------:R-:W-:Y:S01]  /*1b50*/  UMOV UR17, 0x40000040 ;  /* 0x4000004000117882 */ /* 0x000fe20000000000 */
[----:B------:R-:W-:Y:S01]  /*1b60*/  UMOV UR19, 0x40000040 ;  /* 0x4000004000137882 */ /* 0x000fe20000000000 */
[----:B------:R-:W-:Y:S01]  /*1b70*/  CS2R R98, SRZ ;  /* 0x0000000000627805 */ /* 0x000fe2000001ff00 */
[----:B------:R-:W-:Y:S01]  /*1b80*/  UMOV UR16, UR4 ;  /* 0x0000000400107c82 */ /* 0x000fe20008000000 */
[----:B------:R-:W-:Y:S01]  /*1b90*/  CS2R R100, SRZ ;  /* 0x0000000000647805 */ /* 0x000fe2000001ff00 */
[----:B------:R-:W-:Y:S01]  /*1ba0*/  UMOV UR18, UR5 ;  /* 0x0000000500127c82 */ /* 0x000fe20008000000 */
[----:B------:R-:W-:Y:S01]  /*1bb0*/  CS2R R102, SRZ ;  /* 0x0000000000667805 */ /* 0x000fe2000001ff00 */
[----:B------:R-:W-:Y:S01]  /*1bc0*/  QGMMA.64x128x32.F32.E4M3.E4M3 R24, gdesc[UR16], RZ, !UPT ;  /* 0x01e00000101879f3 */ /* 0x000fe2000c7008ff */
[----:B------:R-:W-:Y:S01]  /*1bd0*/  UIADD3 UR16, UR4, 0x2, URZ ;  /* 0x0000000204107890 */ /* 0x000fe2000fffe03f */
[----:B------:R-:W-:Y:S01]  /*1be0*/  CS2R R104, SRZ ;  /* 0x0000000000687805 */ /* 0x000fe2000001ff00 */
[----:B------:R-:W-:Y:S01]  /*1bf0*/  UIADD3 UR18, UR5, 0x2, URZ ;  /* 0x0000000205127890 */ /* 0x000fe2000fffe03f */
[----:B------:R-:W-:Y:S01]  /*1c00*/  CS2R R106, SRZ ;  /* 0x00000000006a7805 */ /* 0x000fe2000001ff00 */
[----:B------:R-:W-:Y:S01]  /*1c10*/  UMOV UR17, 0x40000040 ;  /* 0x4000004000117882 */ /* 0x000fe20000000000 */
[----:B------:R-:W-:Y:S01]  /*1c20*/  UMOV UR19, 0x40000040 ;  /* 0x4000004000137882 */ /* 0x000fe20000000000 */
        /* <DEDUP_REMOVED lines=18> */
[----:B------:R-:W-:Y:S01]  /*1d50*/  QGMMA.64x128x32.F32.E4M3.E4M3 R24, gdesc[UR16], R24 ;  /* 0x01e00000101879f3 */ /* 0x000fe20008700818 */
[----:B------:R-:W-:-:S02]  /*1d60*/  UIADD3 UR16, UR4, 0x4, URZ ;  /* 0x0000000404107890 */ /* 0x000fc4000fffe03f */
[----:B------:R-:W-:Y:S01]  /*1d70*/  UIADD3 UR18, UR5, 0x4, URZ ;  /* 0x0000000405127890 */ /* 0x000fe2000fffe03f */
[----:B------:R-:W-:Y:S01]  /*1d80*/  UMOV UR17, 0x40000040 ;  /* 0x4000004000117882 */ /* 0x000fe20000000000 */
[----:B------:R-:W-:-:S07]  /*1d90*/  UMOV UR19, 0x40000040 ;  /* 0x4000004000137882 */ /* 0x000fce0000000000 */
[----:B------:R-:W-:Y:S01]  /*1da0*/  QGMMA.64x128x32.F32.E4M3.E4M3 R24, gdesc[UR16], R24 ;  /* 0x01e00000101879f3 */ /* 0x000fe20008700818 */
[----:B------:R-:W-:Y:S02]  /*1db0*/  UIADD3 UR18, UR5, 0x6, URZ ;  /* 0x0000000605127890 */ /* 0x000fe4000fffe03f */
[----:B------:R-:W-:Y:S01]  /*1dc0*/  UIADD3 UR16, UR4, 0x6, URZ ;  /* 0x0000000604107890 */ /* 0x000fe2000fffe03f */
[----:B------:R-:W-:Y:S01]  /*1dd0*/  ULDC UR5, c[0x0][0x50c] ;  /* 0x0001430000057ab9 */ /* 0x000fe20000000800 */
[----:B------:R-:W-:Y:S01]  /*1de0*/  UMOV UR17, 0x40000040 ;  /* 0x4000004000117882 */ /* 0x000fe20000000000 */
[----:B------:R-:W-:Y:S01]  /*1df0*/  UISETP.NE.AND UP0, UPT, UR5, 0x4, UPT ;  /* 0x000000040500788c */ /* 0x000fe2000bf05270 */
[----:B------:R-:W-:Y:S01]  /*1e00*/  UMOV UR19, 0x40000040 ;  /* 0x4000004000137882 */ /* 0x000fe20000000000 */
[----:B------:R-:W-:Y:S02]  /*1e10*/  UMOV UR4, 0x4 ;  /* 0x0000000400047882 */ /* 0x000fe40000000000 */
[----:B------:R-:W-:-:S06]  /*1e20*/  USEL UR5, URZ, 0x1, UP0 ;  /* 0x000000013f057887 */ /* 0x000fcc0008000000 */
[----:B------:R-:W-:Y:S01]  /*1e30*/  ISETP.NE.AND P0, PT, RZ, UR5, PT ;  /* 0x00000005ff007c0c */ /* 0x000fe2000bf05270 */
[----:B------:R-:W-:-:S12]  /*1e40*/  QGMMA.64x128x32.F32.E4M3.E4M3 R24, gdesc[UR16], R24, gsb0 ;  /* 0x01e00000101879f3 */ /* 0x000fd80008000818 */
[----:B------:R-:W-:Y:S05]  /*1e50*/  @!P0 BRA `(.L_x_20) ;  /* 0x0000000400088947 */ /* 0x000fea0003800000 */
[----:B------:R-:W-:Y:S02]  /*1e60*/  WARPGROUP.DEPBAR.LE gsb0, 0x0 ;  /* 0x00008000000079c5 */ /* 0x000fe40000010000 */
[----:B------:R-:W-:-:S01]  /*1e70*/  FADD R143, RZ, R24 ;  /* 0x00000018ff8f7221 */ /* 0x000fc20000000000 */
[----:B------:R-:W-:Y:S01]  /*1e80*/  FADD R142, RZ, R25 ;  /* 0x00000019ff8e7221 */ /* 0x000fe20000000000 */
        /* <DEDUP_REMOVED lines=62> */
[----:B------:R-:W-:-:S06]  /*2270*/  UMOV UR4, URZ ;  /* 0x0000003f00047c82 */ /* 0x000fcc0008000000 */
.L_x_20:
[----:B------:R-:W-:-:S04]  /*2280*/  UIADD3 UR12, UR9, 0x1, URZ ;  /* 0x00000001090c7890 */ /* 0x000fc8000fffe03f */
[----:B------:R-:W-:-:S04]  /*2290*/  UISETP.NE.AND UP0, UPT, UR12, 0x2, UPT ;  /* 0x000000020c00788c */ /* 0x000fc8000bf05270 */
[----:B------:R-:W-:Y:S02]  /*22a0*/  USEL UR6, URZ, 0x1, UP0 ;  /* 0x000000013f067887 */ /* 0x000fe40008000000 */
[----:B------:R-:W-:Y:S02]  /*22b0*/  USEL UR12, UR12, URZ, UP0 ;  /* 0x0000003f0c0c7287 */ /* 0x000fe40008000000 */
[----:B------:R-:W-:-:S06]  /*22c0*/  ULOP3.LUT UR6, UR11, UR6, URZ, 0x3c, !UPT ;  /* 0x000000060b067292 */ /* 0x000fcc000f8e3c3f */
[----:B------:R-:W-:Y:S01]  /*22d0*/  IMAD.U32 R147, RZ, RZ, UR6 ;  /* 0x00000006ff937e24 */ /* 0x000fe2000f8e00ff */
[----:B------:R-:W-:-:S06]  /*22e0*/  UMOV UR6, 0x1 ;  /* 0x0000000100067882 */ /* 0x000fcc0000000000 */
.L_x_15:
[----:B------:R-:W-:-:S06]  /*22f0*/  UISETP.GE.AND UP0, UPT, UR10, 0x1, UPT ;  /* 0x000000010a00788c */ /* 0x000fcc000bf06270 */
[----:B------:R-:W-:-:S13]  /*2300*/  PLOP3.LUT P0, PT, PT, PT, UP0, 0x80, 0x0 ;  /* 0x000000000000781c */ /* 0x000fda0003f0f008 */
[----:B------:R-:W-:Y:S05]  /*2310*/  @!P0 BRA `(.L_x_21) ;  /* 0x00000008003c8947 */ /* 0x000fea0003800000 */
[----:B0-2---:R-:W-:Y:S01]  /*2320*/  IMAD.U32 R10, RZ, RZ, UR10 ;  /* 0x0000000aff0a7e24 */ /* 0x005fe2000f8e00ff */
[----:B------:R-:W-:Y:S01]  /*2330*/  UMOV UR15, UR9 ;  /* 0x00000009000f7c82 */ /* 0x000fe20008000000 */
[----:B------:R-:W-:-:S05]  /*2340*/  ULDC UR24, c[0x0][0x50c] ;  /* 0x0001430000187ab9 */ /* 0x000fca0000000800 */
.L_x_29:
[----:B------:R-:W-:-:S06]  /*2350*/  UISETP.NE.AND UP0, UPT, UR25, 0x3, UPT ;  /* 0x000000031900788c */ /* 0x000fcc000bf05270 */
[----:B------:R-:W-:-:S13]  /*2360*/  PLOP3.LUT P1, PT, PT, PT, UP0, 0x80, 0x0 ;  /* 0x000000000000781c */ /* 0x000fda0003f2f008 */
[----:B0-2---:R-:W-:Y:S05]  /*2370*/  @!P1 BRA `(.L_x_22) ;  /* 0x0000000000049947 */ /* 0x005fea0003800000 */
[----:B------:R-:W-:Y:S01]  /*2380*/  BPT.TRAP 0x1 ;  /* 0x000000040000795c */ /* 0x000fe20000300000 */
.L_x_22:
[----:B------:R-:W-:Y:S01]  /*2390*/  ULEA UR16, UR12, UR8, 0x3 ;  /* 0x000000080c107291 */ /* 0x000fe2000f8e183f */
[----:B------:R-:W-:-:S08]  /*23a0*/  SHF.L.U32 R11, R147, 0x1f, RZ ;  /* 0x0000001f930b7819 */ /* 0x000fd000000006ff */
[----:B------:R0:W2:Y:S01]  /*23b0*/  SYNCS.PHASECHK.TRANS64.TRYWAIT P0, [UR16], R11 ;  /* 0x0000000bff0075a7 */ /* 0x0000a20008000150 */
[----:B------:R-:W-:Y:S05]  /*23c0*/  @!P1 BRA `(.L_x_23) ;  /* 0x0000000000049947 */ /* 0x000fea0003800000 */
[----:B------:R-:W-:Y:S01]  /*23d0*/  BPT.TRAP 0x1 ;  /* 0x000000040000795c */ /* 0x000fe20000300000 */
.L_x_23:
[----:B--2---:R-:W-:Y:S05]  /*23e0*/  @P0 BRA `(.L_x_24) ;  /* 0x0000000000080947 */ /* 0x004fea0003800000 */
[----:B------:R-:W2:Y:S02]  /*23f0*/  SYNCS.PHASECHK.TRANS64.TRYWAIT P0, [UR16], R11 ;  /* 0x0000000bff0075a7 */ /* 0x000ea40008000150 */
[----:B--2---:R-:W-:Y:S05]  /*2400*/  @!P0 BRA `(.L_x_25) ;  /* 0x0000006c00408947 */ /* 0x004fea0003800000 */
.L_x_24:
[----:B------:R-:W-:Y:S01]  /*2410*/  UIADD3 UR16, UR8, 0x100, URZ ;  /* 0x0000010008107890 */ /* 0x000fe2000fffe03f */
[----:B------:R-:W-:Y:S01]  /*2420*/  WARPGROUP.ARRIVE ;  /* 0x00000000000079c5 */ /* 0x000fe20000000000 */
[----:B------:R-:W-:Y:S02]  /*2430*/  UIADD3 UR17, UR8, 0x4100, URZ ;  /* 0x0000410008117890 */ /* 0x000fe4000fffe03f */
[----:B------:R-:W-:Y:S02]  /*2440*/  UISETP.NE.AND UP0, UPT, UR5, URZ, UPT ;  /* 0x0000003f0500728c */ /* 0x000fe4000bf05270 */
[----:B------:R-:W-:Y:S02]  /*2450*/  USHF.R.U32.HI UR16, URZ, 0x4, UR16 ;  /* 0x000000043f107899 */ /* 0x000fe40008011610 */
[----:B------:R-:W-:Y:S02]  /*2460*/  USHF.R.U32.HI UR17, URZ, 0x4, UR17 ;  /* 0x000000043f117899 */ /* 0x000fe40008011611 */
[----:B------:R-:W-:-:S02]  /*2470*/  USEL UR6, UR6, URZ, !UP0 ;  /* 0x0000003f06067287 */ /* 0x000fc4000c000000 */
[----:B------:R-:W-:Y:S02]  /*2480*/  ULOP3.LUT UR16, UR16, 0x3fff, URZ, 0xc0, !UPT ;  /* 0x00003fff10107892 */ /* 0x000fe4000f8ec03f */
[----:B------:R-:W-:Y:S02]  /*2490*/  ULOP3.LUT UR17, UR17, 0x3fff, URZ, 0xc0, !UPT ;  /* 0x00003fff11117892 */ /* 0x000fe4000f8ec03f */
[----:B------:R-:W-:Y:S02]  /*24a0*/  UISETP.NE.U32.AND UP0, UPT, UR6, URZ, UPT ;  /* 0x0000003f0600728c */ /* 0x000fe4000bf05070 */
[----:B------:R-:W-:Y:S02]  /*24b0*/  ULOP3.LUT UR5, UR16, 0x10000, URZ, 0xfc, !UPT ;  /* 0x0001000010057892 */ /* 0x000fe4000f8efc3f */
[----:B------:R-:W-:Y:S02]  /*24c0*/  ULOP3.LUT UR6, UR17, 0x10000, URZ, 0xfc, !UPT ;  /* 0x0001000011067892 */ /* 0x000fe4000f8efc3f */
[----:B------:R-:W-:-:S02]  /*24d0*/  ULEA UR5, UR12, UR5, 0x9 ;  /* 0x000000050c057291 */ /* 0x000fc4000f8e483f */
[----:B------:R-:W-:Y:S01]  /*24e0*/  ULEA UR6, UR12, UR6, 0xa ;  /* 0x000000060c067291 */ /* 0x000fe2000f8e503f */
[----:B------:R-:W-:Y:S01]  /*24f0*/  UMOV UR17, 0x40000040 ;  /* 0x4000004000117882 */ /* 0x000fe20000000000 */
[----:B------:R-:W-:Y:S01]  /*2500*/  UMOV UR19, 0x40000040 ;  /* 0x4000004000137882 */ /* 0x000fe20000000000 */
[----:B------:R-:W-:Y:S02]  /*2510*/  UIADD3 UR4, UR4, 0x4, URZ ;  /* 0x0000000404047890 */ /* 0x000fe4000fffe03f */
[----:B------:R-:W-:Y:S02]  /*2520*/  UMOV UR16, UR5 ;  /* 0x0000000500107c82 */ /* 0x000fe40008000000 */
[----:B------:R-:W-:Y:S02]  /*2530*/  UMOV UR18, UR6 ;  /* 0x0000000600127c82 */ /* 0x000fe40008000000 */
[----:B------:R-:W-:Y:S01]  /*2540*/  QGMMA.64x128x32.F32.E4M3.E4M3 R24, gdesc[UR16], R24, UP0 ;  /* 0x01e00000101879f3 */ /* 0x000fe2000bf00818 */
[----:B------:R-:W-:-:S02]  /*2550*/  UIADD3 UR16, UR5, 0x2, URZ ;  /* 0x0000000205107890 */ /* 0x000fc4000fffe03f */
[----:B------:R-:W-:Y:S01]  /*2560*/  UIADD3 UR18, UR6, 0x2, URZ ;  /* 0x0000000206127890 */ /* 0x000fe2000fffe03f */
[----:B------:R-:W-:Y:S01]  /*2570*/  UMOV UR17, 0x40000040 ;  /* 0x4000004000117882 */ /* 0x000fe20000000000 */
[----:B------:R-:W-:Y:S01]  /*2580*/  UMOV UR19, 0x40000040 ;  /* 0x4000004000137882 */ /* 0x000fe20000000000 */
[----:B------:R-:W-:-:S06]  /*2590*/  UISETP.NE.AND UP0, UPT, UR4, UR24, UPT ;  /* 0x000000180400728c */ /* 0x000fcc000bf05270 */
[----:B------:R-:W-:Y:S01]  /*25a0*/  QGMMA.64x128x32.F32.E4M3.E4M3 R24, gdesc[UR16], R24 ;  /* 0x01e00000101879f3 */ /* 0x000fe20008700818 */
[----:B------:R-:W-:Y:S02]  /*25b0*/  UIADD3 UR16, UR5, 0x4, URZ ;  /* 0x0000000405107890 */ /* 0x000fe4000fffe03f */
[----:B------:R-:W-:Y:S01]  /*25c0*/  UIADD3 UR18, UR6, 0x4, URZ ;  /* 0x0000000406127890 */ /* 0x000fe2000fffe03f */
[----:B------:R-:W-:Y:S01]  /*25d0*/  UMOV UR17, 0x40000040 ;  /* 0x4000004000117882 */ /* 0x000fe20000000000 */
[----:B------:R-:W-:-:S07]  /*25e0*/  UMOV UR19, 0x40000040 ;  /* 0x4000004000137882 */ /* 0x000fce0000000000 */
[----:B------:R-:W-:Y:S01]  /*25f0*/  QGMMA.64x128x32.F32.E4M3.E4M3 R24, gdesc[UR16], R24 ;  /* 0x01e00000101879f3 */ /* 0x000fe20008700818 */
[----:B------:R-:W-:Y:S02]  /*2600*/  UIADD3 UR16, UR5, 0x6, URZ ;  /* 0x0000000605107890 */ /* 0x000fe4000fffe03f */
[----:B------:R-:W-:Y:S01]  /*2610*/  UIADD3 UR18, UR6, 0x6, URZ ;  /* 0x0000000606127890 */ /* 0x000fe2000fffe03f */
[----:B------:R-:W-:Y:S01]  /*2620*/  UMOV UR17, 0x40000040 ;  /* 0x4000004000117882 */ /* 0x000fe20000000000 */
[----:B------:R-:W-:Y:S01]  /*2630*/  UMOV UR19, 0x40000040 ;  /* 0x4000004000137882 */ /* 0x000fe20000000000 */
[----:B------:R-:W-:-:S06]  /*2640*/  USEL UR5, URZ, 0x1, UP0 ;  /* 0x000000013f057887 */ /* 0x000fcc0008000000 */
[----:B------:R-:W-:Y:S01]  /*2650*/  ISETP.NE.AND P0, PT, RZ, UR5, PT ;  /* 0x00000005ff007c0c */ /* 0x000fe2000bf05270 */
[----:B------:R-:W-:Y:S03]  /*2660*/  QGMMA.64x128x32.F32.E4M3.E4M3 R24, gdesc[UR16], R24, gsb0 ;  /* 0x01e00000101879f3 */ /* 0x000fe60008000818 */
[----:B------:R-:W-:-:S09]  /*2670*/  WARPGROUP.DEPBAR.LE gsb0, 0x1 ;  /* 0x00008000000079c5 */ /* 0x000fd20000010100 */
[----:B------:R-:W-:Y:S05]  /*2680*/  @!P0 BRA `(.L_x_26) ;  /* 0x0000000400088947 */ /* 0x000fea0003800000 */
[----:B------:R-:W-:Y:S02]  /*2690*/  WARPGROUP.DEPBAR.LE gsb0, 0x0 ;  /* 0x00008000000079c5 */ /* 0x000fe40000010000 */
[----:B------:R-:W-:-:S01]  /*26a0*/  FADD R143, R24, R143 ;  /* 0x0000008f188f7221 */ /* 0x000fc20000000000 */
[----:B------:R-:W-:Y:S01]  /*26b0*/  FADD R142, R25, R142 ;  /* 0x0000008e198e7221 */ /* 0x000fe20000000000 */
        /* <DEDUP_REMOVED lines=62> */
[----:B------:R-:W-:-:S06]  /*2aa0*/  UMOV UR4, URZ ;  /* 0x0000003f00047c82 */ /* 0x000fcc0008000000 */
.L_x_26:
[----:B------:R-:W-:Y:S05]  /*2ab0*/  @!P1 BRA `(.L_x_27) ;  /* 0x0000000000049947 */ /* 0x000fea0003800000 */
[----:B------:R-:W-:Y:S01]  /*2ac0*/  BPT.TRAP 0x1 ;  /* 0x000000040000795c */ /* 0x000fe20000300000 */
.L_x_27:
[----:B------:R-:W-:Y:S02]  /*2ad0*/  UISETP.GT.U32.AND UP0, UPT, UR13, 0x1, UPT ;  /* 0x000000010d00788c */ /* 0x000fe4000bf04070 */
[----:B------:R-:W-:-:S04]  /*2ae0*/  ULEA UR6, UR15, UR8, 0x3 ;  /* 0x000000080f067291 */ /* 0x000fc8000f8e183f */
[----:B------:R-:W-:Y:S01]  /*2af0*/  UIADD3 UR6, UR6, 0x10, URZ ;  /* 0x0000001006067890 */ /* 0x000fe2000fffe03f */
[----:B------:R-:W-:-:S03]  /*2b00*/  PLOP3.LUT P0, PT, PT, PT, UP0, 0x80, 0x0 ;  /* 0x000000000000781c */ /* 0x000fc60003f0f008 */
[----:B------:R-:W-:-:S09]  /*2b10*/  UPRMT UR6, URZ, 0x654, UR6 ;  /* 0x000006543f067896 */ /* 0x000fd20008000006 */
[----:B------:R-:W-:Y:S01]  /*2b20*/  SYNCS.ARRIVE.TRANS64.RED.A1T0 RZ, [UR6], RZ ;  /* 0x000000ffffff79a7 */ /* 0x000fe20008100406 */
[----:B------:R-:W-:Y:S05]  /*2b30*/  @P0 BRA `(.L_x_28) ;  /* 0x0000000000040947 */ /* 0x000fea0003800000 */
[----:B------:R-:W-:Y:S01]  /*2b40*/  BPT.TRAP 0x1 ;  /* 0x000000040000795c */ /* 0x000fe20000300000 */
.L_x_28:
[----:B------:R-:W-:Y:S01]  /*2b50*/  UIADD3 UR12, UR12, 0x1, URZ ;  /* 0x000000010c0c7890 */ /* 0x000fe2000fffe03f */
[C---:B------:R-:W-:Y:S01]  /*2b60*/  ISETP.GT.AND P0, PT, R10.reuse, 0x1, PT ;  /* 0x000000010a00780c */ /* 0x040fe20003f04270 */
[----:B------:R-:W-:Y:S01]  /*2b70*/  UIADD3 UR15, UR15, 0x1, URZ ;  /* 0x000000010f0f7890 */ /* 0x000fe2000fffe03f */
[----:B------:R-:W-:Y:S01]  /*2b80*/  VIADD R10, R10, 0xffffffff ;  /* 0xffffffff0a0a7836 */ /* 0x000fe20000000000 */
[----:B------:R-:W-:Y:S02]  /*2b90*/  UISETP.NE.AND UP0, UPT, UR12, 0x2, UPT ;  /* 0x000000020c00788c */ /* 0x000fe4000bf05270 */
[----:B------:R-:W-:Y:S02]  /*2ba0*/  UISETP.NE.AND UP1, UPT, UR15, 0x2, UPT ;  /* 0x000000020f00788c */ /* 0x000fe4000bf25270 */
[----:B------:R-:W-:Y:S02]  /*2bb0*/  USEL UR6, URZ, 0x1, UP0 ;  /* 0x000000013f067887 */ /* 0x000fe40008000000 */
[----:B------:R-:W-:-:S02]  /*2bc0*/  USEL UR12, UR12, URZ, UP0 ;  /* 0x0000003f0c0c7287 */ /* 0x000fc40008000000 */
[----:B------:R-:W-:Y:S02]  /*2bd0*/  USEL UR15, UR15, URZ, UP1 ;  /* 0x0000003f0f0f7287 */ /* 0x000fe40008800000 */
[----:B------:R-:W-:Y:S01]  /*2be0*/  LOP3.LUT R147, R147, UR6, RZ, 0x3c, !PT ;  /* 0x0000000693937c12 */ /* 0x000fe2000f8e3cff */
[----:B------:R-:W-:Y:S01]  /*2bf0*/  UMOV UR6, 0x1 ;  /* 0x0000000100067882 */ /* 0x000fe20000000000 */
[----:B------:R-:W-:Y:S08]  /*2c00*/  @P0 BRA `(.L_x_29) ;  /* 0xfffffff400d00947 */ /* 0x000ff0000383ffff */
.L_x_21:
[----:B------:R-:W-:-:S04]  /*2c10*/  UISETP.NE.AND UP0, UPT, UR4, URZ, UPT ;  /* 0x0000003f0400728c */ /* 0x000fc8000bf05270 */
[----:B------:R-:W-:-:S06]  /*2c20*/  USEL UR4, URZ, 0x1, !UP0 ;  /* 0x000000013f047887 */ /* 0x000fcc000c000000 */
[----:B------:R-:W-:-:S13]  /*2c30*/  ISETP.NE.AND P0, PT, RZ, UR4, PT ;  /* 0x00000004ff007c0c */ /* 0x000fda000bf05270 */
[----:B------:R-:W-:Y:S05]  /*2c40*/  @!P0 BRA `(.L_x_30) ;  /* 0x0000000400048947 */ /* 0x000fea0003800000 */
[----:B------:R-:W-:Y:S02]  /*2c50*/  WARPGROUP.DEPBAR.LE gsb0, 0x0 ;  /* 0x00008000000079c5 */ /* 0x000fe40000010000 */
[----:B------:R-:W-:Y:S01]  /*2c60*/  FADD R143, R24, R143 ;  /* 0x0000008f188f7221 */ /* 0x000fe20000000000 */
        /* <DEDUP_REMOVED lines=62> */
[----:B------:R-:W-:-:S07]  /*3050*/  FADD R18, R18, R87 ;  /* 0x0000005712127221 */ /* 0x000fce0000000000 */
.L_x_30:
[----:B------:R-:W-:Y:S01]  /*3060*/  ULDC UR6, c[0x0][0x28c] ;  /* 0x0000a30000067ab9 */ /* 0x000fe20000000800 */
[----:B------:R3:W-:Y:S01]  /*3070*/  SYNCS.ARRIVE.TRANS64.A1T0 RZ, [R145+UR28], RZ ;  /* 0x000000ff91ff79a7 */ /* 0x0007e2000810001c */
[----:B------:R-:W-:Y:S01]  /*3080*/  UISETP.GE.AND UP0, UPT, UR6, 0x1, UPT ;  /* 0x000000010600788c */ /* 0x000fe2000bf06270 */
[----:B------:R-:W-:-:S05]  /*3090*/  WARPGROUP.DEPBAR.LE gsb0, 0x0 ;  /* 0x00008000000079c5 */ /* 0x000fca0000010000 */
[----:B------:R-:W-:-:S13]  /*30a0*/  PLOP3.LUT P0, PT, PT, PT, UP0, 0x80, 0x0 ;  /* 0x000000000000781c */ /* 0x000fda0003f0f008 */
[----:B---3--:R-:W-:Y:S05]  /*30b0*/  @!P0 BRA `(.L_x_31) ;  /* 0x0000000000388947 */ /* 0x008fea0003800000 */
[----:B------:R-:W-:-:S06]  /*30c0*/  UISETP.NE.AND UP0, UPT, UR25, 0x3, UPT ;  /* 0x000000031900788c */ /* 0x000fcc000bf05270 */
[----:B------:R-:W-:-:S13]  /*30d0*/  PLOP3.LUT P0, PT, PT, PT, UP0, 0x80, 0x0 ;  /* 0x000000000000781c */ /* 0x000fda0003f0f008 */
[----:B------:R-:W-:Y:S05]  /*30e0*/  @!P0 BRA `(.L_x_32) ;  /* 0x0000000000048947 */ /* 0x000fea0003800000 */
[----:B------:R-:W-:Y:S01]  /*30f0*/  BPT.TRAP 0x1 ;  /* 0x000000040000795c */ /* 0x000fe20000300000 */
.L_x_32:
[----:B------:R-:W-:Y:S02]  /*3100*/  UIADD3 UR4, UR10, UR9, URZ ;  /* 0x000000090a047290 */ /* 0x000fe4000fffe03f */
[----:B------:R-:W-:Y:S02]  /*3110*/  UISETP.GT.U32.AND UP0, UPT, UR13, 0x1, UPT ;  /* 0x000000010d00788c */ /* 0x000fe4000bf04070 */
[----:B------:R-:W-:-:S04]  /*3120*/  USHF.L.U32 UR4, UR4, 0x3, URZ ;  /* 0x0000000304047899 */ /* 0x000fc8000800063f */
[----:B------:R-:W-:Y:S01]  /*3130*/  ULOP3.LUT UR4, UR4, 0x8, URZ, 0xc0, !UPT ;  /* 0x0000000804047892 */ /* 0x000fe2000f8ec03f */
[----:B------:R-:W-:-:S03]  /*3140*/  PLOP3.LUT P0, PT, PT, PT, UP0, 0x80, 0x0 ;  /* 0x000000000000781c */ /* 0x000fc60003f0f008 */
[----:B------:R-:W-:-:S04]  /*3150*/  UIADD3 UR4, UR8, 0x10, UR4 ;  /* 0x0000001008047890 */ /* 0x000fc8000fffe004 */
[----:B------:R-:W-:-:S09]  /*3160*/  UPRMT UR4, URZ, 0x654, UR4 ;  /* 0x000006543f047896 */ /* 0x000fd20008000004 */
[----:B------:R-:W-:Y:S01]  /*3170*/  SYNCS.ARRIVE.TRANS64.RED.A1T0 RZ, [UR4], RZ ;  /* 0x000000ffffff79a7 */ /* 0x000fe20008100404 */
[----:B------:R-:W-:Y:S05]  /*3180*/  @P0 BRA `(.L_x_31) ;  /* 0x0000000000040947 */ /* 0x000fea0003800000 */
[----:B------:R-:W-:Y:S01]  /*3190*/  BPT.TRAP 0x1 ;  /* 0x000000040000795c */ /* 0x000fe20000300000 */
.L_x_31:
[----:B0-2---:R-:W-:Y:S01]  /*31a0*/  SHF.L.U32 R10, R144, 0x1f, RZ ;  /* 0x0000001f900a7819 */ /* 0x005fe200000006ff */
[----:B------:R-:W-:Y:S01]  /*31b0*/  ULEA UR12, UR14, UR9, 0x1 ;  /* 0x000000090e0c7291 */ /* 0x000fe2000f8e083f */
[----:B------:R-:W0:Y:S01]  /*31c0*/  LDC R29, c[0x0][0x288] ;  /* 0x0000a200ff1d7b82 */ /* 0x000e220000000800 */
[----:B------:R-:W-:Y:S01]  /*31d0*/  UIADD3 UR4, UR6, 0xfe, URZ ;  /* 0x000000fe06047890 */ /* 0x000fe2000fffe03f */
[----:B------:R-:W-:Y:S01]  /*31e0*/  IMAD.SHL.U32 R24, R12, 0x2, RZ ;  /* 0x000000020c187824 */ /* 0x000fe200078e00ff */
[----:B------:R-:W-:Y:S02]  /*31f0*/  USHF.R.U32.HI UR5, URZ, 0x1, UR12 ;  /* 0x000000013f057899 */ /* 0x000fe4000801160c */
[----:B------:R-:W-:Y:S02]  /*3200*/  UISETP.GT.U32.AND UP0, UPT, UR12, 0x1, UPT ;  /* 0x000000010c00788c */ /* 0x000fe4000bf04070 */
[----:B------:R-:W-:Y:S01]  /*3210*/  ULOP3.LUT UR5, UR5, 0x1, URZ, 0xc0, !UPT ;  /* 0x0000000105057892 */ /* 0x000fe2000f8ec03f */
[----:B------:R-:W2:Y:S01]  /*3220*/  SYNCS.PHASECHK.TRANS64.TRYWAIT P0, [R13+URZ+0x8], R10 ;  /* 0x0000080a0d0075a7 */ /* 0x000ea2000800017f */
[----:B------:R-:W-:Y:S01]  /*3230*/  UISETP.LT.U32.AND UP0, UPT, UR4, 0xff, UP0 ;  /* 0x000000ff0400788c */ /* 0x000fe20008701070 */
[----:B------:R-:W-:Y:S01]  /*3240*/  SHF.R.S32.HI R25, RZ, 0x1f, R24 ;  /* 0x0000001fff197819 */ /* 0x000fe20000011418 */
[----:B------:R-:W-:-:S02]  /*3250*/  UISETP.NE.U32.AND UP1, UPT, UR5, 0x1, UPT ;  /* 0x000000010500788c */ /* 0x000fc4000bf25070 */
[----:B------:R-:W-:Y:S02]  /*3260*/  USEL UR5, URZ, 0x1, !UP0 ;  /* 0x000000013f057887 */ /* 0x000fe4000c000000 */
[----:B------:R-:W-:-:S04]  /*3270*/  UISETP.GT.U32.AND UP1, UPT, UR4, 0xfe, !UP1 ;  /* 0x000000fe0400788c */ /* 0x000fc8000cf24070 */
[----:B------:R-:W-:-:S04]  /*3280*/  USEL UR4, URZ, 0x1, !UP1 ;  /* 0x000000013f047887 */ /* 0x000fc8000c800000 */
[----:B------:R-:W-:Y:S01]  /*3290*/  ULOP3.LUT UR11, UR4, UR11, UR5, 0x96, !UPT ;  /* 0x0000000b040b7292 */ /* 0x000fe2000f8e9605 */
[----:B0-2---:R-:W-:Y:S11]  /*32a0*/  @!P0 BRA `(.L_x_33) ;  /* 0x0000005c00b08947 */ /* 0x005ff60003800000 */
.L_x_189:
[----:B------:R-:W-:Y:S01]  /*32b0*/  IMAD.SHL.U32 R28, R5, 0x40, RZ ;  /* 0x00000040051c7824 */ /* 0x000fe200078e00ff */
[----:B------:R-:W-:Y:S01]  /*32c0*/  ULDC UR6, c[0x0][0x284] ;  /* 0x0000a10000067ab9 */ /* 0x000fe20000000800 */
[----:B------:R-:W-:Y:S01]  /*32d0*/  IMAD.SHL.U32 R32, R4, 0x80, RZ ;  /* 0x0000008004207824 */ /* 0x000fe200078e00ff */
[----:B------:R-:W-:Y:S01]  /*32e0*/  SHF.R.S32.HI R34, RZ, 0x1f, R0 ;  /* 0x0000001fff227819 */ /* 0x000fe20000011400 */
[----:B------:R-:W-:Y:S01]  /*32f0*/  ULDC.64 UR4, c[0x0][0x5d0] ;  /* 0x0001740000047ab9 */ /* 0x000fe20000000a00 */
[----:B------:R-:W-:Y:S01]  /*3300*/  ISETP.GE.AND P0, PT, R28, UR6, PT ;  /* 0x000000061c007c0c */ /* 0x000fe2000bf06270 */
[----:B0-----:R-:W-:Y:S01]  /*3310*/  IMAD.WIDE.U32 R10, R0, UR4, R24 ;  /* 0x00000004000a7c25 */ /* 0x001fe2000f8e0018 */
[----:B------:R-:W-:Y:S01]  /*3320*/  SHF.R.S32.HI R33, RZ, 0x1f, R32 ;  /* 0x0000001fff217819 */ /* 0x000fe20000011420 */
[----:B------:R-:W-:Y:S01]  /*3330*/  ULOP3.LUT UR9, UR9, 0x1, URZ, 0xc0, !UPT ;  /* 0x0000000109097892 */ /* 0x000fe2000f8ec03f */
[----:B------:R-:W-:Y:S01]  /*3340*/  ISETP.GE.OR P0, PT, R32, R29, P0 ;  /* 0x0000001d2000720c */ /* 0x000fe20000706670 */
[----:B------:R-:W-:Y:S01]  /*3350*/  IMAD R27, R34, UR4, RZ ;  /* 0x00000004221b7c24 */ /* 0x000fe2000f8e02ff */
[----:B------:R-:W-:-:S03]  /*3360*/  IADD3 R10, P1, R32, R10, RZ ;  /* 0x0000000a200a7210 */ /* 0x000fc60007f3e0ff */
[----:B------:R-:W-:-:S05]  /*3370*/  IMAD R27, R0, UR5, R27 ;  /* 0x00000005001b7c24 */ /* 0x000fca000f8e021b */
[----:B------:R-:W-:-:S03]  /*3380*/  IADD3.X R11, R33, R11, R27, P1, !PT ;  /* 0x0000000b210b7210 */ /* 0x000fc60000ffe41b */
[----:B------:R-:W-:Y:S05]  /*3390*/  @P0 BRA `(.L_x_34) ;  /* 0x0000004400b80947 */ /* 0x000fea0003800000 */
[----:B------:R-:W0:Y:S01]  /*33a0*/  LDC.64 R30, c[0x0][0x5c8] ;  /* 0x00017200ff1e7b82 */ /* 0x000e220000000a00 */
[----:B------:R-:W-:Y:S01]  /*33b0*/  IMAD.WIDE R26, R5, 0x40, R8 ;  /* 0x00000040051a7825 */ /* 0x000fe200078e0208 */
[----:B------:R-:W-:Y:S01]  /*33c0*/  ULDC.64 UR4, c[0x0][0x5c0] ;  /* 0x0001700000047ab9 */ /* 0x000fe20000000a00 */
[----:B------:R-:W-:Y:S02]  /*33d0*/  BSSY B0, `(.L_x_34) ;  /* 0x000046a000007945 */ /* 0x000fe40003800000 */
[----:B------:R-:W-:Y:S02]  /*33e0*/  IMAD R29, R12, -0x2, R29 ;  /* 0xfffffffe0c1d7824 */ /* 0x000fe400078e021d */
[----:B------:R-:W-:Y:S02]  /*33f0*/  IMAD.IADD R35, R15, 0x1, -R28 ;  /* 0x000000010f237824 */ /* 0x000fe400078e0a1c */
[----:B------:R-:W-:Y:S02]  /*3400*/  IMAD.IADD R28, R29, 0x1, -R32 ;  /* 0x000000011d1c7824 */ /* 0x000fe400078e0a20 */
[----:B0-----:R-:W-:-:S02]  /*3410*/  IMAD R4, R27, R30, RZ ;  /* 0x0000001e1b047224 */ /* 0x001fc400078e02ff */
[----:B------:R-:W-:-:S04]  /*3420*/  IMAD.WIDE.U32 R10, R26, R30, R10 ;  /* 0x0000001e1a0a7225 */ /* 0x000fc800078e000a */
[----:B------:R-:W-:Y:S01]  /*3430*/  IMAD R5, R26, R31, R4 ;  /* 0x0000001f1a057224 */ /* 0x000fe200078e0204 */
[----:B------:R-:W-:Y:S02]  /*3440*/  LEA R4, P0, R30, R10, 0x3 ;  /* 0x0000000a1e047211 */ /* 0x000fe400078018ff */
[----:B------:R-:W-:Y:S01]  /*3450*/  IADD3 R10, P1, R10, UR4, RZ ;  /* 0x000000040a0a7c10 */ /* 0x000fe2000ff3e0ff */
[----:B------:R-:W-:Y:S01]  /*3460*/  IMAD.IADD R11, R11, 0x1, R5 ;  /* 0x000000010b0b7824 */ /* 0x000fe200078e0205 */
[----:B------:R-:W-:-:S04]  /*3470*/  IADD3 R4, P2, R4, UR4, RZ ;  /* 0x0000000404047c10 */ /* 0x000fc8000ff5e0ff */
[----:B------:R-:W-:Y:S02]  /*3480*/  LEA.HI.X R5, R30, R11, R31, 0x3, P0 ;  /* 0x0000000b1e057211 */ /* 0x000fe400000f1c1f */
[----:B-1---5:R-:W-:Y:S02]  /*3490*/  FSETP.NEU.AND P0, PT, R7, RZ, PT ;  /* 0x000000ff0700720b */ /* 0x022fe40003f0d000 */
[----:B------:R-:W-:Y:S02]  /*34a0*/  IADD3.X R11, R11, UR5, RZ, P1, !PT ;  /* 0x000000050b0b7c10 */ /* 0x000fe40008ffe4ff */
[----:B------:R-:W-:-:S09]  /*34b0*/  IADD3.X R5, R5, UR5, RZ, P2, !PT ;  /* 0x0000000505057c10 */ /* 0x000fd200097fe4ff */
[----:B------:R-:W-:Y:S05]  /*34c0*/  @!P0 BRA `(.L_x_35) ;  /* 0x0000003400608947 */ /* 0x000fea0003800000 */
[----:B------:R-:W-:Y:S01]  /*34d0*/  ULDC.64 UR4, c[0x0][0x5b8] ;  /* 0x00016e0000047ab9 */ /* 0x000fe20000000a00 */
[----:B------:R-:W-:Y:S01]  /*34e0*/  ULDC.64 UR16, c[0x0][0x5a8] ;  /* 0x00016a0000107ab9 */ /* 0x000fe20000000a00 */
[----:B------:R-:W-:Y:S01]  /*34f0*/  IMAD.WIDE.U32 R24, R0, UR4, R24 ;  /* 0x0000000400187c25 */ /* 0x000fe2000f8e0018 */
[----:B------:R-:W-:Y:S03]  /*3500*/  BSSY B1, `(.L_x_36) ;  /* 0x0000010000017945 */ /* 0x000fe60003800000 */
[----:B------:R-:W-:Y:S01]  /*3510*/  IMAD R29, R34, UR4, RZ ;  /* 0x00000004221d7c24 */ /* 0x000fe2000f8e02ff */
[----:B------:R-:W-:-:S03]  /*3520*/  IADD3 R30, P0, R32, R24, RZ ;  /* 0x00000018201e7210 */ /* 0x000fc60007f1e0ff */
[----:B------:R-:W-:Y:S01]  /*3530*/  IMAD R29, R0, UR5, R29 ;  /* 0x00000005001d7c24 */ /* 0x000fe2000f8e021d */
[----:B------:R-:W-:Y:S01]  /*3540*/  ULDC.64 UR4, c[0x0][0x5b0] ;  /* 0x00016c0000047ab9 */ /* 0x000fe20000000a00 */
[----:B------:R-:W-:-:S03]  /*3550*/  PRMT R0, RZ, 0x7610, R0 ;  /* 0x00007610ff007816 */ /* 0x000fc60000000000 */
[----:B------:R-:W-:Y:S01]  /*3560*/  IADD3.X R31, R33, R25, R29, P0, !PT ;  /* 0x00000019211f7210 */ /* 0x000fe200007fe41d */
[----:B------:R-:W-:Y:S01]  /*3570*/  IMAD R29, R27, UR4, RZ ;  /* 0x000000041b1d7c24 */ /* 0x000fe2000f8e02ff */
[----:B------:R-:W-:Y:S01]  /*3580*/  ISETP.GE.AND P0, PT, R35, 0x1, PT ;  /* 0x000000012300780c */ /* 0x000fe20003f06270 */
[----:B------:R-:W-:-:S03]  /*3590*/  IMAD.WIDE.U32 R24, R26, UR4, R30 ;  /* 0x000000041a187c25 */ /* 0x000fc6000f8e001e */
[----:B------:R-:W-:Y:S01]  /*35a0*/  ISETP.LT.OR P2, PT, R28, 0x1, !P0 ;  /* 0x000000011c00780c */ /* 0x000fe20004741670 */
[----:B------:R-:W-:Y:S01]  /*35b0*/  IMAD R29, R26, UR5, R29 ;  /* 0x000000051a1d7c24 */ /* 0x000fe2000f8e021d */
[----:B------:R-:W-:-:S04]  /*35c0*/  IADD3 R24, P1, R24, UR16, RZ ;  /* 0x0000001018187c10 */ /* 0x000fc8000ff3e0ff */
[----:B------:R-:W-:-:S07]  /*35d0*/  IADD3.X R25, R25, UR17, R29, P1, !PT ;  /* 0x0000001119197c10 */ /* 0x000fce0008ffe41d */
[----:B------:R-:W-:Y:S05]  /*35e0*/  @P2 BRA `(.L_x_37) ;  /* 0x0000000000042947 */ /* 0x000fea0003800000 */
[----:B------:R0:W5:Y:S02]  /*35f0*/  LDG.E.U8 R0, desc[UR22][R24.64] ;  /* 0x0000001618007981 */ /* 0x000164000c1e1100 */
.L_x_37:
[----:B------:R-:W-:Y:S05]  /*3600*/  BSYNC B1 ;  /* 0x0000000000017941 */ /* 0x000fea0003800000 */
.L_x_36:
[----:B-----5:R-:W-:Y:S01]  /*3610*/  LOP3.LUT R0, R0, 0xff, RZ, 0xc0, !PT ;  /* 0x000000ff00007812 */ /* 0x020fe200078ec0ff */
[----:B------:R-:W-:Y:S01]  /*3620*/  BSSY B1, `(.L_x_38) ;  /* 0x000000b000017945 */ /* 0x000fe20003800000 */
[----:B------:R-:W-:Y:S02]  /*3630*/  ISETP.LT.OR P3, PT, R28, 0x2, !P0 ;  /* 0x000000021c00780c */ /* 0x000fe40004761670 */
[----:B------:R-:W-:-:S05]  /*3640*/  F2FP.F16.E4M3.UNPACK_B R0, R0 ;  /* 0x00000000ff00723e */ /* 0x000fca00020006ff */
[----:B------:R-:W-:-:S05]  /*3650*/  HADD2.F32 R0, -RZ, R0.H0_H0 ;  /* 0x20000000ff007230 */ /* 0x000fca0000004100 */
[----:B------:R-:W-:-:S04]  /*3660*/  FMUL R0, R0, R7 ;  /* 0x0000000700007220 */ /* 0x000fc80000400000 */
[----:B------:R-:W-:-:S05]  /*3670*/  FFMA R0, R143, R6, R0 ;  /* 0x000000068f007223 */ /* 0x000fca0000000000 */
[----:B------:R-:W-:Y:S02]  /*3680*/  F2FP.SATFINITE.E4M3.F32.PACK_AB_MERGE_C R29, RZ, R0, RZ ;  /* 0x00000000ff1d723e */ /* 0x000fe400048070ff */
[----:B------:R-:W-:-:S03]  /*3690*/  PRMT R0, RZ, 0x7610, R0 ;  /* 0x00007610ff007816 */ /* 0x000fc60000000000 */
[----:B------:R1:W-:Y:S01]  /*36a0*/  @!P2 STG.E.U8 desc[UR22][R10.64], R29 ;  /* 0x0000001d0a00a986 */ /* 0x0003e2000c101116 */
[----:B------:R-:W-:Y:S05]  /*36b0*/  @P3 BRA `(.L_x_39) ;  /* 0x0000000000043947 */ /* 0x000fea0003800000 */
[----:B------:R2:W5:Y:S02]  /*36c0*/  LDG.E.U8 R0, desc[UR22][R24.64+0x1] ;  /* 0x0000011618007981 */ /* 0x000564000c1e1100 */
.L_x_39:
[----:B------:R-:W-:Y:S05]  /*36d0*/  BSYNC B1 ;  /* 0x0000000000017941 */ /* 0x000fea0003800000 */
.L_x_38:
[----:B-----5:R-:W-:Y:S01]  /*36e0*/  LOP3.LUT R0, R0, 0xff, RZ, 0xc0, !PT ;  /* 0x000000ff00007812 */ /* 0x020fe200078ec0ff */
[----:B------:R-:W-:Y:S01]  /*36f0*/  BSSY B1, `(.L_x_40) ;  /* 0x0000013000017945 */ /* 0x000fe20003800000 */
[----:B-1----:R-:W-:Y:S02]  /*3700*/  IADD3 R29, P1, R26, 0x8, RZ ;  /* 0x000000081a1d7810 */ /* 0x002fe40007f3e0ff */
[----:B------:R-:W-:-:S03]  /*3710*/  F2FP.F16.E4M3.UNPACK_B R0, R0 ;  /* 0x00000000ff00723e */ /* 0x000fc600020006ff */
[----:B------:R-:W-:Y:S01]  /*3720*/  IMAD.X R26, RZ, RZ, R27, P1 ;  /* 0x000000ffff1a7224 */ /* 0x000fe200008e061b */
[----:B------:R-:W-:Y:S01]  /*3730*/  ISETP.GE.AND P1, PT, R35, 0x9, PT ;  /* 0x000000092300780c */ /* 0x000fe20003f26270 */
[----:B------:R-:W-:Y:S02]  /*3740*/  HADD2.F32 R0, -RZ, R0.H0_H0 ;  /* 0x20000000ff007230 */ /* 0x000fe40000004100 */
[----:B------:R-:W-:Y:S01]  /*3750*/  IMAD R26, R26, UR4, RZ ;  /* 0x000000041a1a7c24 */ /* 0x000fe2000f8e02ff */
[----:B------:R-:W-:Y:S01]  /*3760*/  ISETP.LT.OR P4, PT, R28, 0x1, !P1 ;  /* 0x000000011c00780c */ /* 0x000fe20004f81670 */
[----:B------:R-:W-:-:S04]  /*3770*/  IMAD.WIDE.U32 R30, R29, UR4, R30 ;  /* 0x000000041d1e7c25 */ /* 0x000fc8000f8e001e */
[----:B------:R-:W-:Y:S01]  /*3780*/  FMUL R27, R0, R7 ;  /* 0x00000007001b7220 */ /* 0x000fe20000400000 */
[----:B------:R-:W-:Y:S01]  /*3790*/  PRMT R0, RZ, 0x7610, R0 ;  /* 0x00007610ff007816 */ /* 0x000fe20000000000 */
[----:B------:R-:W-:Y:S02]  /*37a0*/  IMAD R29, R29, UR5, R26 ;  /* 0x000000051d1d7c24 */ /* 0x000fe4000f8e021a */
[----:B------:R-:W-:Y:S01]  /*37b0*/  FFMA R27, R142, R6, R27 ;  /* 0x000000068e1b7223 */ /* 0x000fe2000000001b */
[----:B------:R-:W-:-:S04]  /*37c0*/  IADD3 R26, P2, R30, UR16, RZ ;  /* 0x000000101e1a7c10 */ /* 0x000fc8000ff5e0ff */
[----:B------:R-:W-:Y:S02]  /*37d0*/  F2FP.SATFINITE.E4M3.F32.PACK_AB_MERGE_C R33, RZ, R27, RZ ;  /* 0x0000001bff21723e */ /* 0x000fe400048070ff */
[----:B------:R-:W-:-:S03]  /*37e0*/  IADD3.X R27, R31, UR17, R29, P2, !PT ;  /* 0x000000111f1b7c10 */ /* 0x000fc600097fe41d */
[----:B------:R1:W-:Y:S01]  /*37f0*/  @!P3 STG.E.U8 desc[UR22][R10.64+0x1], R33 ;  /* 0x000001210a00b986 */ /* 0x0003e2000c101116 */
[----:B------:R-:W-:Y:S05]  /*3800*/  @P4 BRA `(.L_x_41) ;  /* 0x0000000000044947 */ /* 0x000fea0003800000 */
[----:B------:R3:W5:Y:S02]  /*3810*/  LDG.E.U8 R0, desc[UR22][R26.64] ;  /* 0x000000161a007981 */ /* 0x000764000c1e1100 */
.L_x_41:
[----:B------:R-:W-:Y:S05]  /*3820*/  BSYNC B1 ;  /* 0x0000000000017941 */ /* 0x000fea0003800000 */
.L_x_40:
        /* <DEDUP_REMOVED lines=12> */
.L_x_43:
[----:B------:R-:W-:Y:S05]  /*38f0*/  BSYNC B1 ;  /* 0x0000000000017941 */ /* 0x000fea0003800000 */
.L_x_42:
[----:B-----5:R-:W-:Y:S01]  /*3900*/  LOP3.LUT R0, R0, 0xff, RZ, 0xc0, !PT ;  /* 0x000000ff00007812 */ /* 0x020fe200078ec0ff */
[----:B------:R-:W-:Y:S01]  /*3910*/  BSSY B1, `(.L_x_44) ;  /* 0x000000b000017945 */ /* 0x000fe20003800000 */
[----:B------:R-:W-:Y:S02]  /*3920*/  ISETP.LT.OR P3, PT, R28, 0x9, !P0 ;  /* 0x000000091c00780c */ /* 0x000fe40004761670 */
[----:B------:R-:W-:-:S05]  /*3930*/  F2FP.F16.E4M3.UNPACK_B R0, R0 ;  /* 0x00000000ff00723e */ /* 0x000fca00020006ff */
[----:B------:R-:W-:-:S05]  /*3940*/  HADD2.F32 R0, -RZ, R0.H0_H0 ;  /* 0x20000000ff007230 */ /* 0x000fca0000004100 */
[----:B----4-:R-:W-:Y:S01]  /*3950*/  FMUL R29, R0, R7 ;  /* 0x00000007001d7220 */ /* 0x010fe20000400000 */
[----:B------:R-:W-:-:S03]  /*3960*/  PRMT R0, RZ, 0x7610, R0 ;  /* 0x00007610ff007816 */ /* 0x000fc60000000000 */
[----:B------:R-:W-:-:S05]  /*3970*/  FFMA R29, R140, R6, R29 ;  /* 0x000000068c1d7223 */ /* 0x000fca000000001d */
[----:B------:R-:W-:-:S05]  /*3980*/  F2FP.SATFINITE.E4M3.F32.PACK_AB_MERGE_C R29, RZ, R29, RZ ;  /* 0x0000001dff1d723e */ /* 0x000fca00048070ff */
[----:B------:R4:W-:Y:S01]  /*3990*/  @!P2 STG.E.U8 desc[UR22][R4.64+0x1], R29 ;  /* 0x0000011d0400a986 */ /* 0x0009e2000c101116 */
[----:B------:R-:W-:Y:S05]  /*39a0*/  @P3 BRA `(.L_x_45) ;  /* 0x0000000000043947 */ /* 0x000fea0003800000 */
[----:B------:R0:W5:Y:S02]  /*39b0*/  LDG.E.U8 R0, desc[UR22][R24.64+0x8] ;  /* 0x0000081618007981 */ /* 0x000164000c1e1100 */
.L_x_45:
[----:B------:R-:W-:Y:S05]  /*39c0*/  BSYNC B1 ;  /* 0x0000000000017941 */ /* 0x000fea0003800000 */
.L_x_44:
[----:B-----5:R-:W-:Y:S01]  /*39d0*/  LOP3.LUT R0, R0, 0xff, RZ, 0xc0, !PT ;  /* 0x000000ff00007812 */ /* 0x020fe200078ec0ff */
[----:B------:R-:W-:Y:S01]  /*39e0*/  BSSY B1, `(.L_x_46) ;  /* 0x000000b000017945 */ /* 0x000fe20003800000 */
[----:B------:R-:W-:Y:S02]  /*39f0*/  ISETP.LT.OR P2, PT, R28, 0xa, !P0 ;  /* 0x0000000a1c00780c */ /* 0x000fe40004741670 */
[----:B------:R-:W-:-:S05]  /*3a00*/  F2FP.F16.E4M3.UNPACK_B R0, R0 ;  /* 0x00000000ff00723e */ /* 0x000fca00020006ff */
[----:B------:R-:W-:-:S05]  /*3a10*/  HADD2.F32 R0, -RZ, R0.H0_H0 ;  /* 0x20000000ff007230 */ /* 0x000fca0000004100 */
[----:B------:R-:W-:-:S04]  /*3a20*/  FMUL R0, R0, R7 ;  /* 0x0000000700007220 */ /* 0x000fc80000400000 */
[----:B------:R-:W-:-:S05]  /*3a30*/  FFMA R0, R139, R6, R0 ;  /* 0x000000068b007223 */ /* 0x000fca0000000000 */
[----:B----4-:R-:W-:Y:S02]  /*3a40*/  F2FP.SATFINITE.E4M3.F32.PACK_AB_MERGE_C R29, RZ, R0, RZ ;  /* 0x00000000ff1d723e */ /* 0x010fe400048070ff */
[----:B------:R-:W-:-:S03]  /*3a50*/  PRMT R0, RZ, 0x7610, R0 ;  /* 0x00007610ff007816 */ /* 0x000fc60000000000 */
[----:B------:R4:W-:Y:S01]  /*3a60*/  @!P3 STG.E.U8 desc[UR22][R10.64+0x8], R29 ;  /* 0x0000081d0a00b986 */ /* 0x0009e2000c101116 */
[----:B------:R-:W-:Y:S05]  /*3a70*/  @P2 BRA `(.L_x_47) ;  /* 0x0000000000042947 */ /* 0x000fea0003800000 */
[----:B------:R0:W5:Y:S02]  /*3a80*/  LDG.E.U8 R0, desc[UR22][R24.64+0x9] ;  /* 0x0000091618007981 */ /* 0x000164000c1e1100 */
.L_x_47:
[----:B------:R-:W-:Y:S05]  /*3a90*/  BSYNC B1 ;  /* 0x0000000000017941 */ /* 0x000fea0003800000 */
.L_x_46:
        /* <DEDUP_REMOVED lines=12> */
.L_x_49:
[----:B------:R-:W-:Y:S05]  /*3b60*/  BSYNC B1 ;  /* 0x0000000000017941 */ /* 0x000fea0003800000 */
.L_x_48:
        /* <DEDUP_REMOVED lines=12> */
.L_x_51:
[----:B------:R-:W-:Y:S05]  /*3c30*/  BSYNC B1 ;  /* 0x0000000000017941 */ /* 0x000fea0003800000 */
.L_x_50:
        /* <DEDUP_REMOVED lines=12> */
.L_x_53:
[----:B------:R-:W-:Y:S05]  /*3d00*/  BSYNC B1 ;  /* 0x0000000000017941 */ /* 0x000fea0003800000 */
.L_x_52:
        /* <DEDUP_REMOVED lines=12> */
.L_x_55:
[----:B------:R-:W-:Y:S05]  /*3dd0*/  BSYNC B1 ;  /* 0x0000000000017941 */ /* 0x000fea0003800000 */
.L_x_54:
        /* <DEDUP_REMOVED lines=12> */
.L_x_57:
[----:B------:R-:W-:Y:S05]  /*3ea0*/  BSYNC B1 ;  /* 0x0000000000017941 */ /* 0x000fea0003800000 */
.L_x_56:
        /* <DEDUP_REMOVED lines=12> */
.L_x_59:
[----:B------:R-:W-:Y:S05]  /*3f70*/  BSYNC B1 ;  /* 0x0000000000017941 */ /* 0x000fea0003800000 */
.L_x_58:
        /* <DEDUP_REMOVED lines=12> */
.L_x_61:
[----:B------:R-:W-:Y:S05]  /*4040*/  BSYNC B1 ;  /* 0x0000000000017941 */ /* 0x000fea0003800000 */
.L_x_60:
        /* <DEDUP_REMOVED lines=12> */
.L_x_63:
[----:B------:R-:W-:Y:S05]  /*4110*/  BSYNC B1 ;  /* 0x0000000000017941 */ /* 0x000fea0003800000 */
.L_x_62:
        /* <DEDUP_REMOVED lines=12> */
.L_x_65:
[----:B------:R-:W-:Y:S05]  /*41e0*/  BSYNC B1 ;  /* 0x0000000000017941 */ /* 0x000fea0003800000 */
.L_x_64:
        /* <DEDUP_REMOVED lines=12> */
.L_x_67:
[----:B------:R-:W-:Y:S05]  /*42b0*/  BSYNC B1 ;  /* 0x0000000000017941 */ /* 0x000fea0003800000 */
.L_x_66:
        /* <DEDUP_REMOVED lines=12> */
.L_x_69:
[----:B------:R-:W-:Y:S05]  /*4380*/  BSYNC B1 ;  /* 0x0000000000017941 */ /* 0x000fea0003800000 */
.L_x_68:
        /* <DEDUP_REMOVED lines=12> */
.L_x_71:
[----:B------:R-:W-:Y:S05]  /*4450*/  BSYNC B1 ;  /* 0x0000000000017941 */ /* 0x000fea0003800000 */
.L_x_70:
        /* <DEDUP_REMOVED lines=12> */
.L_x_73:
[----:B------:R-:W-:Y:S05]  /*4520*/  BSYNC B1 ;  /* 0x0000000000017941 */ /* 0x000fea0003800000 */
.L_x_72:
        /* <DEDUP_REMOVED lines=12> */
.L_x_75:
[----:B------:R-:W-:Y:S05]  /*45f0*/  BSYNC B1 ;  /* 0x0000000000017941 */ /* 0x000fea0003800000 */
.L_x_74:
        /* <DEDUP_REMOVED lines=12> */
.L_x_77:
[----:B------:R-:W-:Y:S05]  /*46c0*/  BSYNC B1 ;  /* 0x0000000000017941 */ /* 0x000fea0003800000 */
.L_x_76:
        /* <DEDUP_REMOVED lines=12> */
.L_x_79:
[----:B------:R-:W-:Y:S05]  /*4790*/  BSYNC B1 ;  /* 0x0000000000017941 */ /* 0x000fea0003800000 */
.L_x_78:
        /* <DEDUP_REMOVED lines=12> */
.L_x_81:
[----:B------:R-:W-:Y:S05]  /*4860*/  BSYNC B1 ;  /* 0x0000000000017941 */ /* 0x000fea0003800000 */
.L_x_80:
        /* <DEDUP_REMOVED lines=12> */
.L_x_83:
[----:B------:R-:W-:Y:S05]  /*4930*/  BSYNC B1 ;  /* 0x0000000000017941 */ /* 0x000fea0003800000 */
.L_x_82:
        /* <DEDUP_REMOVED lines=12> */
.L_x_85:
[----:B------:R-:W-:Y:S05]  /*4a00*/  BSYNC B1 ;  /* 0x0000000000017941 */ /* 0x000fea0003800000 */
.L_x_84:
        /* <DEDUP_REMOVED lines=12> */
.L_x_87:
[----:B------:R-:W-:Y:S05]  /*4ad0*/  BSYNC B1 ;  /* 0x0000000000017941 */ /* 0x000fea0003800000 */
.L_x_86:
        /* <DEDUP_REMOVED lines=12> */
.L_x_89:
[----:B------:R-:W-:Y:S05]  /*4ba0*/  BSYNC B1 ;  /* 0x0000000000017941 */ /* 0x000fea0003800000 */
.L_x_88:
        /* <DEDUP_REMOVED lines=12> */
.L_x_91:
[----:B------:R-:W-:Y:S05]  /*4c70*/  BSYNC B1 ;  /* 0x0000000000017941 */ /* 0x000fea0003800000 */
.L_x_90:
        /* <DEDUP_REMOVED lines=12> */
.L_x_93:
[----:B------:R-:W-:Y:S05]  /*4d40*/  BSYNC B1 ;  /* 0x0000000000017941 */ /* 0x000fea0003800000 */
.L_x_92:
        /* <DEDUP_REMOVED lines=12> */
.L_x_95:
[----:B------:R-:W-:Y:S05]  /*4e10*/  BSYNC B1 ;  /* 0x0000000000017941 */ /* 0x000fea0003800000 */
.L_x_94:
        /* <DEDUP_REMOVED lines=12> */
.L_x_97:
[----:B------:R-:W-:Y:S05]  /*4ee0*/  BSYNC B1 ;  /* 0x0000000000017941 */ /* 0x000fea0003800000 */
.L_x_96:
        /* <DEDUP_REMOVED lines=12> */
.L_x_99:
[----:B------:R-:W-:Y:S05]  /*4fb0*/  BSYNC B1 ;  /* 0x0000000000017941 */ /* 0x000fea0003800000 */
.L_x_98:
        /* <DEDUP_REMOVED lines=12> */
.L_x_101:
[----:B------:R-:W-:Y:S05]  /*5080*/  BSYNC B1 ;  /* 0x0000000000017941 */ /* 0x000fea0003800000 */
.L_x_100:
        /* <DEDUP_REMOVED lines=12> */
.L_x_103:
[----:B------:R-:W-:Y:S05]  /*5150*/  BSYNC B1 ;  /* 0x0000000000017941 */ /* 0x000fea0003800000 */
.L_x_102:
        /* <DEDUP_REMOVED lines=12> */
.L_x_105:
[----:B------:R-:W-:Y:S05]  /*5220*/  BSYNC B1 ;  /* 0x0000000000017941 */ /* 0x000fea0003800000 */
.L_x_104:
        /* <DEDUP_REMOVED lines=12> */
.L_x_107:
[----:B------:R-:W-:Y:S05]  /*52f0*/  BSYNC B1 ;  /* 0x0000000000017941 */ /* 0x000fea0003800000 */
.L_x_106:
        /* <DEDUP_REMOVED lines=12> */
.L_x_109:
[----:B------:R-:W-:Y:S05]  /*53c0*/  BSYNC B1 ;  /* 0x0000000000017941 */ /* 0x000fea0003800000 */
.L_x_108:
        /* <DEDUP_REMOVED lines=12> */
.L_x_111:
[----:B------:R-:W-:Y:S05]  /*5490*/  BSYNC B1 ;  /* 0x0000000000017941 */ /* 0x000fea0003800000 */
.L_x_110:
        /* <DEDUP_REMOVED lines=12> */
.L_x_113:
[----:B------:R-:W-:Y:S05]  /*5560*/  BSYNC B1 ;  /* 0x0000000000017941 */ /* 0x000fea0003800000 */
.L_x_112:
        /* <DEDUP_REMOVED lines=12> */
.L_x_115:
[----:B------:R-:W-:Y:S05]  /*5630*/  BSYNC B1 ;  /* 0x0000000000017941 */ /* 0x000fea0003800000 */
.L_x_114:
        /* <DEDUP_REMOVED lines=12> */
.L_x_117:
[----:B------:R-:W-:Y:S05]  /*5700*/  BSYNC B1 ;  /* 0x0000000000017941 */ /* 0x000fea0003800000 */
.L_x_116:
        /* <DEDUP_REMOVED lines=12> */
.L_x_119:
[----:B------:R-:W-:Y:S05]  /*57d0*/  BSYNC B1 ;  /* 0x0000000000017941 */ /* 0x000fea0003800000 */
.L_x_118:
        /* <DEDUP_REMOVED lines=12> */
.L_x_121:
[----:B------:R-:W-:Y:S05]  /*58a0*/  BSYNC B1 ;  /* 0x0000000000017941 */ /* 0x000fea0003800000 */
.L_x_120:
        /* <DEDUP_REMOVED lines=12> */
.L_x_123:
[----:B------:R-:W-:Y:S05]  /*5970*/  BSYNC B1 ;  /* 0x0000000000017941 */ /* 0x000fea0003800000 */
.L_x_122:
        /* <DEDUP_REMOVED lines=12> */
.L_x_125:
[----:B------:R-:W-:Y:S05]  /*5a40*/  BSYNC B1 ;  /* 0x0000000000017941 */ /* 0x000fea0003800000 */
.L_x_124:
        /* <DEDUP_REMOVED lines=12> */
.L_x_127:
[----:B------:R-:W-:Y:S05]  /*5b10*/  BSYNC B1 ;  /* 0x0000000000017941 */ /* 0x000fea0003800000 */
.L_x_126:
        /* <DEDUP_REMOVED lines=12> */
.L_x_129:
[----:B------:R-:W-:Y:S05]  /*5be0*/  BSYNC B1 ;  /* 0x0000000000017941 */ /* 0x000fea0003800000 */
.L_x_128:
        /* <DEDUP_REMOVED lines=12> */
.L_x_131:
[----:B------:R-:W-:Y:S05]  /*5cb0*/  BSYNC B1 ;  /* 0x0000000000017941 */ /* 0x000fea0003800000 */
.L_x_130:
        /* <DEDUP_REMOVED lines=12> */
.L_x_133:
[----:B------:R-:W-:Y:S05]  /*5d80*/  BSYNC B1 ;  /* 0x0000000000017941 */ /* 0x000fea0003800000 */
.L_x_132:
        /* <DEDUP_REMOVED lines=12> */
.L_x_135:
[----:B------:R-:W-:Y:S05]  /*5e50*/  BSYNC B1 ;  /* 0x0000000000017941 */ /* 0x000fea0003800000 */
.L_x_134:
        /* <DEDUP_REMOVED lines=12> */
.L_x_137:
[----:B------:R-:W-:Y:S05]  /*5f20*/  BSYNC B1 ;  /* 0x0000000000017941 */ /* 0x000fea0003800000 */
.L_x_136:
        /* <DEDUP_REMOVED lines=12> */
.L_x_139:
[----:B------:R-:W-:Y:S05]  /*5ff0*/  BSYNC B1 ;  /* 0x0000000000017941 */ /* 0x000fea0003800000 */
.L_x_138:
        /* <DEDUP_REMOVED lines=12> */
.L_x_141:
[----:B------:R-:W-:Y:S05]  /*60c0*/  BSYNC B1 ;  /* 0x0000000000017941 */ /* 0x000fea0003800000 */
.L_x_140:
        /* <DEDUP_REMOVED lines=12> */
.L_x_143:
[----:B------:R-:W-:Y:S05]  /*6190*/  BSYNC B1 ;  /* 0x0000000000017941 */ /* 0x000fea0003800000 */
.L_x_142:
        /* <DEDUP_REMOVED lines=12> */
.L_x_145:
[----:B------:R-:W-:Y:S05]  /*6260*/  BSYNC B1 ;  /* 0x0000000000017941 */ /* 0x000fea0003800000 */
.L_x_144:
        /* <DEDUP_REMOVED lines=12> */
.L_x_147:
[----:B------:R-:W-:Y:S05]  /*6330*/  BSYNC B1 ;  /* 0x0000000000017941 */ /* 0x000fea0003800000 */
.L_x_146:
        /* <DEDUP_REMOVED lines=12> */
.L_x_149:
[----:B------:R-:W-:Y:S05]  /*6400*/  BSYNC B1 ;  /* 0x0000000000017941 */ /* 0x000fea0003800000 */
.L_x_148:
        /* <DEDUP_REMOVED lines=12> */
.L_x_151:
[----:B------:R-:W-:Y:S05]  /*64d0*/  BSYNC B1 ;  /* 0x0000000000017941 */ /* 0x000fea0003800000 */
.L_x_150:
[----:B-----5:R-:W-:Y:S01]  /*64e0*/  LOP3.LUT R0, R0, 0xff, RZ, 0xc0, !PT ;  /* 0x000000ff00007812 */ /* 0x020fe200078ec0ff */
[----:B------:R-:W-:Y:S01]  /*64f0*/  BSSY B1, `(.L_x_152) ;  /* 0x000000b000017945 */ /* 0x000fe20003800000 */
[----:B------:R-:W-:Y:S02]  /*6500*/  ISETP.LT.OR P3, PT, R28, 0x71, !P1 ;  /* 0x000000711c00780c */ /* 0x000fe40004f61670 */
[----:B------:R-:W-:-:S05]  /*6510*/  F2FP.F16.E4M3.UNPACK_B R0, R0 ;  /* 0x00000000ff00723e */ /* 0x000fca00020006ff */
[----:B------:R-:W-:-:S05]  /*6520*/  HADD2.F32 R0, -RZ, R0.H0_H0 ;  /* 0x20000000ff007230 */ /* 0x000fca0000004100 */
[----:B0-----:R-:W-:Y:S01]  /*6530*/  FMUL R23, R0, R7 ;  /* 0x0000000700177220 */ /* 0x001fe20000400000 */
[----:B------:R-:W-:-:S03]  /*6540*/  PRMT R0, RZ, 0x7610, R0 ;  /* 0x00007610ff007816 */ /* 0x000fc60000000000 */
[----:B------:R-:W-:-:S05]  /*6550*/  FFMA R23, R22, R6, R23 ;  /* 0x0000000616177223 */ /* 0x000fca0000000017 */
[----:B------:R-:W-:-:S05]  /*6560*/  F2FP.SATFINITE.E4M3.F32.PACK_AB_MERGE_C R23, RZ, R23, RZ ;  /* 0x00000017ff17723e */ /* 0x000fca00048070ff */
[----:B------:R0:W-:Y:S01]  /*6570*/  @!P2 STG.E.U8 desc[UR22][R10.64+0x71], R23 ;  /* 0x000071170a00a986 */ /* 0x0001e2000c101116 */
[----:B------:R-:W-:Y:S05]  /*6580*/  @P3 BRA `(.L_x_153) ;  /* 0x0000000000043947 */ /* 0x000fea0003800000 */
[----:B------:R0:W5:Y:S02]  /*6590*/  LDG.E.U8 R0, desc[UR22][R26.64+0x70] ;  /* 0x000070161a007981 */ /* 0x000164000c1e1100 */
.L_x_153:
[----:B------:R-:W-:Y:S05]  /*65a0*/  BSYNC B1 ;  /* 0x0000000000017941 */ /* 0x000fea0003800000 */
.L_x_152:
        /* <DEDUP_REMOVED lines=12> */
.L_x_155:
[----:B------:R-:W-:Y:S05]  /*6670*/  BSYNC B1 ;  /* 0x0000000000017941 */ /* 0x000fea0003800000 */
.L_x_154:
        /* <DEDUP_REMOVED lines=12> */
.L_x_157:
[----:B------:R-:W-:Y:S05]  /*6740*/  BSYNC B1 ;  /* 0x0000000000017941 */ /* 0x000fea0003800000 */
.L_x_156:
        /* <DEDUP_REMOVED lines=12> */
.L_x_159:
[----:B------:R-:W-:Y:S05]  /*6810*/  BSYNC B1 ;  /* 0x0000000000017941 */ /* 0x000fea0003800000 */
.L_x_158:
        /* <DEDUP_REMOVED lines=12> */
.L_x_161:
[----:B------:R-:W-:Y:S05]  /*68e0*/  BSYNC B1 ;  /* 0x0000000000017941 */ /* 0x000fea0003800000 */
.L_x_160:
[----:B-----5:R-:W-:Y:S01]  /*68f0*/  LOP3.LUT R0, R0, 0xff, RZ, 0xc0, !PT ;  /* 0x000000ff00007812 */ /* 0x020fe200078ec0ff */
[----:B------:R-:W-:Y:S01]  /*6900*/  BSSY B1, `(.L_x_162) ;  /* 0x000000b000017945 */ /* 0x000fe20003800000 */
[----:B------:R-:W-:Y:S02]  /*6910*/  ISETP.LT.OR P1, PT, R28, 0x7a, !P1 ;  /* 0x0000007a1c00780c */ /* 0x000fe40004f21670 */
[----:B------:R-:W-:-:S05]  /*6920*/  F2FP.F16.E4M3.UNPACK_B R0, R0 ;  /* 0x00000000ff00723e */ /* 0x000fca00020006ff */
[----:B------:R-:W-:-:S05]  /*6930*/  HADD2.F32 R0, -RZ, R0.H0_H0 ;  /* 0x20000000ff007230 */ /* 0x000fca0000004100 */
[----:B------:R-:W-:-:S04]  /*6940*/  FMUL R0, R0, R7 ;  /* 0x0000000700007220 */ /* 0x000fc80000400000 */
[----:B------:R-:W-:-:S05]  /*6950*/  FFMA R0, R19, R6, R0 ;  /* 0x0000000613007223 */ /* 0x000fca0000000000 */
[----:B01----:R-:W-:Y:S02]  /*6960*/  F2FP.SATFINITE.E4M3.F32.PACK_AB_MERGE_C R11, RZ, R0, RZ ;  /* 0x00000000ff0b723e */ /* 0x003fe400048070ff */
[----:B------:R-:W-:-:S03]  /*6970*/  PRMT R0, RZ, 0x7610, R0 ;  /* 0x00007610ff007816 */ /* 0x000fc60000000000 */
[----:B------:R0:W-:Y:S01]  /*6980*/  @!P2 STG.E.U8 desc[UR22][R4.64+0x78], R11 ;  /* 0x0000780b0400a986 */ /* 0x0001e2000c101116 */
[----:B------:R-:W-:Y:S05]  /*6990*/  @P1 BRA `(.L_x_163) ;  /* 0x0000000000041947 */ /* 0x000fea0003800000 */
[----:B------:R1:W5:Y:S02]  /*69a0*/  LDG.E.U8 R0, desc[UR22][R26.64+0x79] ;  /* 0x000079161a007981 */ /* 0x000364000c1e1100 */
.L_x_163:
[----:B------:R-:W-:Y:S05]  /*69b0*/  BSYNC B1 ;  /* 0x0000000000017941 */ /* 0x000fea0003800000 */
.L_x_162:
[----:B------:R-:W-:Y:S05]  /*69c0*/  @P1 BRA `(.L_x_164) ;  /* 0x0000001000281947 */ /* 0x000fea0003800000 */
[----:B-----5:R-:W-:-:S04]  /*69d0*/  LOP3.LUT R0, R0, 0xff, RZ, 0xc0, !PT ;  /* 0x000000ff00007812 */ /* 0x020fc800078ec0ff */
[----:B------:R-:W-:-:S05]  /*69e0*/  F2FP.F16.E4M3.UNPACK_B R0, R0 ;  /* 0x00000000ff00723e */ /* 0x000fca00020006ff */
[----:B------:R-:W-:-:S05]  /*69f0*/  HADD2.F32 R0, -RZ, R0.H0_H0 ;  /* 0x20000000ff007230 */ /* 0x000fca0000004100 */
[----:B0-----:R-:W-:-:S04]  /*6a00*/  FMUL R11, R0, R7 ;  /* 0x00000007000b7220 */ /* 0x001fc80000400000 */
[----:B------:R-:W-:-:S05]  /*6a10*/  FFMA R11, R18, R6, R11 ;  /* 0x00000006120b7223 */ /* 0x000fca000000000b */
[----:B------:R-:W-:-:S05]  /*6a20*/  F2FP.SATFINITE.E4M3.F32.PACK_AB_MERGE_C R11, RZ, R11, RZ ;  /* 0x0000000bff0b723e */ /* 0x000fca00048070ff */
[----:B------:R0:W-:Y:S01]  /*6a30*/  STG.E.U8 desc[UR22][R4.64+0x79], R11 ;  /* 0x0000790b04007986 */ /* 0x0001e2000c101116 */
[----:B------:R-:W-:Y:S05]  /*6a40*/  BRA `(.L_x_164) ;  /* 0x0000001000087947 */ /* 0x000fea0003800000 */
.L_x_35:
[----:B------:R-:W-:Y:S01]  /*6a50*/  ISETP.GE.AND P1, PT, R35, 0x1, PT ;  /* 0x000000012300780c */ /* 0x000fe20003f26270 */
[-C--:B------:R-:W-:Y:S01]  /*6a60*/  FMUL R143, R143, R6.reuse ;  /* 0x000000068f8f7220 */ /* 0x080fe20000400000 */
[----:B------:R-:W-:Y:S01]  /*6a70*/  ISETP.GE.AND P0, PT, R35, 0x9, PT ;  /* 0x000000092300780c */ /* 0x000fe20003f06270 */
[-C--:B------:R-:W-:Y:S01]  /*6a80*/  FMUL R142, R142, R6.reuse ;  /* 0x000000068e8e7220 */ /* 0x080fe20000400000 */
[C---:B------:R-:W-:Y:S01]  /*6a90*/  ISETP.LT.OR P2, PT, R28.reuse, 0x1, !P1 ;  /* 0x000000011c00780c */ /* 0x040fe20004f41670 */
[-C--:B------:R-:W-:Y:S01]  /*6aa0*/  FMUL R141, R141, R6.reuse ;  /* 0x000000068d8d7220 */ /* 0x080fe20000400000 */
[----:B------:R-:W-:Y:S01]  /*6ab0*/  ISETP.LT.OR P3, PT, R28, 0x2, !P1 ;  /* 0x000000021c00780c */ /* 0x000fe20004f61670 */
[-C--:B------:R-:W-:Y:S01]  /*6ac0*/  FMUL R140, R140, R6.reuse ;  /* 0x000000068c8c7220 */ /* 0x080fe20000400000 */
[----:B------:R-:W-:Y:S01]  /*6ad0*/  ISETP.LT.OR P4, PT, R28, 0x1, !P0 ;  /* 0x000000011c00780c */ /* 0x000fe20004781670 */
[-C--:B------:R-:W-:Y:S01]  /*6ae0*/  FMUL R139, R139, R6.reuse ;  /* 0x000000068b8b7220 */ /* 0x080fe20000400000 */
[----:B------:R-:W-:Y:S01]  /*6af0*/  F2FP.SATFINITE.E4M3.F32.PACK_AB_MERGE_C R143, RZ, R143, RZ ;  /* 0x0000008fff8f723e */ /* 0x000fe200048070ff */
[----:B------:R-:W-:Y:S01]  /*6b00*/  FMUL R138, R138, R6 ;  /* 0x000000068a8a7220 */ /* 0x000fe20000400000 */
[----:B------:R-:W-:Y:S01]  /*6b10*/  F2FP.SATFINITE.E4M3.F32.PACK_AB_MERGE_C R25, RZ, R142, RZ ;  /* 0x0000008eff19723e */ /* 0x000fe200048070ff */
[-C--:B------:R-:W-:Y:S01]  /*6b20*/  FMUL R137, R137, R6.reuse ;  /* 0x0000000689897220 */ /* 0x080fe20000400000 */
[----:B------:R-:W-:Y:S01]  /*6b30*/  F2FP.SATFINITE.E4M3.F32.PACK_AB_MERGE_C R141, RZ, R141, RZ ;  /* 0x0000008dff8d723e */ /* 0x000fe200048070ff */
[-C--:B------:R-:W-:Y:S01]  /*6b40*/  FMUL R136, R136, R6.reuse ;  /* 0x0000000688887220 */ /* 0x080fe20000400000 */
[C---:B------:R-:W-:Y:S01]  /*6b50*/  ISETP.LT.OR P5, PT, R28.reuse, 0x9, !P0 ;  /* 0x000000091c00780c */ /* 0x040fe200047a1670 */
[----:B------:R-:W-:Y:S01]  /*6b60*/  @!P2 STG.E.U8 desc[UR22][R10.64], R143 ;  /* 0x0000008f0a00a986 */ /* 0x000fe2000c101116 */
[C---:B------:R-:W-:Y:S01]  /*6b70*/  ISETP.LT.OR P2, PT, R28.reuse, 0x2, !P0 ;  /* 0x000000021c00780c */ /* 0x040fe20004741670 */
[-C--:B------:R-:W-:Y:S01]  /*6b80*/  FMUL R135, R135, R6.reuse ;  /* 0x0000000687877220 */ /* 0x080fe20000400000 */
[C---:B------:R-:W-:Y:S01]  /*6b90*/  ISETP.LT.OR P6, PT, R28.reuse, 0xa, !P0 ;  /* 0x0000000a1c00780c */ /* 0x040fe200047c1670 */
[----:B------:R0:W-:Y:S01]  /*6ba0*/  @!P3 STG.E.U8 desc[UR22][R10.64+0x1], R25 ;  /* 0x000001190a00b986 */ /* 0x0001e2000c101116 */
[----:B------:R-:W-:Y:S01]  /*6bb0*/  ISETP.LT.OR P3, PT, R28, 0x9, !P1 ;  /* 0x000000091c00780c */ /* 0x000fe20004f61670 */
[-C--:B------:R-:W-:Y:S01]  /*6bc0*/  FMUL R134, R134, R6.reuse ;  /* 0x0000000686867220 */ /* 0x080fe20000400000 */
[----:B------:R-:W-:Y:S01]  /*6bd0*/  F2FP.SATFINITE.E4M3.F32.PACK_AB_MERGE_C R139, RZ, R139, RZ ;  /* 0x0000008bff8b723e */ /* 0x000fe200048070ff */
[----:B------:R-:W-:Y:S01]  /*6be0*/  @!P4 STG.E.U8 desc[UR22][R4.64], R141 ;  /* 0x0000008d0400c986 */ /* 0x000fe2000c101116 */
[----:B------:R-:W-:Y:S01]  /*6bf0*/  ISETP.LT.OR P4, PT, R28, 0xa, !P1 ;  /* 0x0000000a1c00780c */ /* 0x000fe20004f81670 */
[----:B------:R-:W-:Y:S01]  /*6c00*/  FMUL R133, R133, R6 ;  /* 0x0000000685857220 */ /* 0x000fe20000400000 */
[----:B------:R-:W-:Y:S01]  /*6c10*/  F2FP.SATFINITE.E4M3.F32.PACK_AB_MERGE_C R27, RZ, R138, RZ ;  /* 0x0000008aff1b723e */ /* 0x000fe200048070ff */
[-C--:B------:R-:W-:Y:S01]  /*6c20*/  FMUL R132, R132, R6.reuse ;  /* 0x0000000684847220 */ /* 0x080fe20000400000 */
[----:B------:R-:W-:Y:S01]  /*6c30*/  F2FP.SATFINITE.E4M3.F32.PACK_AB_MERGE_C R137, RZ, R137, RZ ;  /* 0x00000089ff89723e */ /* 0x000fe200048070ff */
[----:B------:R-:W-:Y:S01]  /*6c40*/  FMUL R131, R131, R6 ;  /* 0x0000000683837220 */ /* 0x000fe20000400000 */
[----:B------:R-:W-:Y:S01]  /*6c50*/  F2FP.SATFINITE.E4M3.F32.PACK_AB_MERGE_C R29, RZ, R136, RZ ;  /* 0x00000088ff1d723e */ /* 0x000fe200048070ff */
[----:B------:R-:W-:Y:S01]  /*6c60*/  FMUL R130, R130, R6 ;  /* 0x0000000682827220 */ /* 0x000fe20000400000 */
[----:B0-----:R-:W-:Y:S01]  /*6c70*/  F2FP.SATFINITE.E4M3.F32.PACK_AB_MERGE_C R25, RZ, R140, RZ ;  /* 0x0000008cff19723e */ /* 0x001fe200048070ff */
[-C--:B------:R-:W-:Y:S01]  /*6c80*/  FMUL R129, R129, R6.reuse ;  /* 0x0000000681817220 */ /* 0x080fe20000400000 */
[----:B------:R-:W-:Y:S01]  /*6c90*/  F2FP.SATFINITE.E4M3.F32.PACK_AB_MERGE_C R135, RZ, R135, RZ ;  /* 0x00000087ff87723e */ /* 0x000fe200048070ff */
[-C--:B------:R-:W-:Y:S01]  /*6ca0*/  FMUL R128, R128, R6.reuse ;  /* 0x0000000680807220 */ /* 0x080fe20000400000 */
[----:B------:R-:W-:Y:S01]  /*6cb0*/  F2FP.SATFINITE.E4M3.F32.PACK_AB_MERGE_C R133, RZ, R133, RZ ;  /* 0x00000085ff85723e */ /* 0x000fe200048070ff */
[----:B------:R0:W-:Y:S01]  /*6cc0*/  @!P2 STG.E.U8 desc[UR22][R4.64+0x1], R25 ;  /* 0x000001190400a986 */ /* 0x0001e2000c101116 */
[C---:B------:R-:W-:Y:S01]  /*6cd0*/  ISETP.LT.OR P2, PT, R28.reuse, 0x19, !P1 ;  /* 0x000000191c00780c */ /* 0x040fe20004f41670 */
[-C--:B------:R-:W-:Y:S01]  /*6ce0*/  FMUL R127, R127, R6.reuse ;  /* 0x000000067f7f7220 */ /* 0x080fe20000400000 */
[----:B------:R-:W-:Y:S01]  /*6cf0*/  F2FP.SATFINITE.E4M3.F32.PACK_AB_MERGE_C R131, RZ, R131, RZ ;  /* 0x00000083ff83723e */ /* 0x000fe200048070ff */
[----:B------:R-:W-:Y:S01]  /*6d00*/  @!P3 STG.E.U8 desc[UR22][R10.64+0x8], R139 ;  /* 0x0000088b0a00b986 */ /* 0x000fe2000c101116 */
[----:B------:R-:W-:Y:S01]  /*6d10*/  ISETP.LT.OR P3, PT, R28, 0x11, !P1 ;  /* 0x000000111c00780c */ /* 0x000fe20004f61670 */
        /* <DEDUP_REMOVED lines=8> */
[----:B------:R-:W-:Y:S01]  /*6da0*/  FMUL R124, R124, R6 ;  /* 0x000000067c7c7220 */ /* 0x000fe20000400000 */
[----:B0-----:R-:W-:Y:S01]  /*6db0*/  F2FP.SATFINITE.E4M3.F32.PACK_AB_MERGE_C R25, RZ, R134, RZ ;  /* 0x00000086ff19723e */ /* 0x001fe200048070ff */
[----:B------:R0:W-:Y:S01]  /*6dc0*/  @!P6 STG.E.U8 desc[UR22][R4.64+0x9], R29 ;  /* 0x0000091d0400e986 */ /* 0x0001e2000c101116 */
[----:B------:R-:W-:Y:S01]  /*6dd0*/  ISETP.LT.OR P6, PT, R28, 0x12, !P0 ;  /* 0x000000121c00780c */ /* 0x000fe200047c1670 */
[-C--:B------:R-:W-:Y:S01]  /*6de0*/  FMUL R123, R123, R6.reuse ;  /* 0x000000067b7b7220 */ /* 0x080fe20000400000 */
[----:B------:R-:W-:Y:S01]  /*6df0*/  FMUL R122, R122, R6 ;  /* 0x000000067a7a7220 */ /* 0x000fe20000400000 */
[----:B-1----:R-:W-:Y:S01]  /*6e00*/  F2FP.SATFINITE.E4M3.F32.PACK_AB_MERGE_C R27, RZ, R132, RZ ;  /* 0x00000084ff1b723e */ /* 0x002fe200048070ff */
[----:B------:R-:W-:Y:S01]  /*6e10*/  @!P3 STG.E.U8 desc[UR22][R10.64+0x10], R135 ;  /* 0x000010870a00b986 */ /* 0x000fe2000c101116 */
[C---:B------:R-:W-:Y:S01]  /*6e20*/  ISETP.LT.OR P3, PT, R28.reuse, 0x1a, !P1 ;  /* 0x0000001a1c00780c */ /* 0x040fe20004f61670 */
[-C--:B------:R-:W-:Y:S01]  /*6e30*/  FMUL R121, R121, R6.reuse ;  /* 0x0000000679797220 */ /* 0x080fe20000400000 */
[----:B------:R-:W-:Y:S01]  /*6e40*/  F2FP.SATFINITE.E4M3.F32.PACK_AB_MERGE_C R125, RZ, R125, RZ ;  /* 0x0000007dff7d723e */ /* 0x000fe200048070ff */
[----:B------:R1:W-:Y:S01]  /*6e50*/  @!P4 STG.E.U8 desc[UR22][R10.64+0x11], R25 ;  /* 0x000011190a00c986 */ /* 0x0003e2000c101116 */
[----:B------:R-:W-:Y:S01]  /*6e60*/  ISETP.LT.OR P4, PT, R28, 0x1a, !P0 ;  /* 0x0000001a1c00780c */ /* 0x000fe20004781670 */
[----:B------:R-:W-:Y:S01]  /*6e70*/  FMUL R120, R120, R6 ;  /* 0x0000000678787220 */ /* 0x000fe20000400000 */
[----:B0-----:R-:W-:Y:S01]  /*6e80*/  F2FP.SATFINITE.E4M3.F32.PACK_AB_MERGE_C R29, RZ, R126, RZ ;  /* 0x0000007eff1d723e */ /* 0x001fe200048070ff */
[----:B------:R-:W-:Y:S01]  /*6e90*/  @!P5 STG.E.U8 desc[UR22][R4.64+0x10], R133 ;  /* 0x000010850400d986 */ /* 0x000fe2000c101116 */
[C---:B------:R-:W-:Y:S01]  /*6ea0*/  ISETP.LT.OR P5, PT, R28.reuse, 0x21, !P1 ;  /* 0x000000211c00780c */ /* 0x040fe20004fa1670 */
[-C--:B------:R-:W-:Y:S01]  /*6eb0*/  FMUL R119, R119, R6.reuse ;  /* 0x0000000677777220 */ /* 0x080fe20000400000 */
[----:B------:R-:W-:Y:S01]  /*6ec0*/  F2FP.SATFINITE.E4M3.F32.PACK_AB_MERGE_C R123, RZ, R123, RZ ;  /* 0x0000007bff7b723e */ /* 0x000fe200048070ff */
[----:B------:R0:W-:Y:S01]  /*6ed0*/  @!P6 STG.E.U8 desc[UR22][R4.64+0x11], R27 ;  /* 0x0000111b0400e986 */ /* 0x0001e2000c101116 */
[----:B------:R-:W-:Y:S01]  /*6ee0*/  ISETP.LT.OR P6, PT, R28, 0x22, !P1 ;  /* 0x000000221c00780c */ /* 0x000fe20004fc1670 */
[-C--:B------:R-:W-:Y:S01]  /*6ef0*/  FMUL R118, R118, R6.reuse ;  /* 0x0000000676767220 */ /* 0x080fe20000400000 */
[----:B------:R-:W-:Y:S01]  /*6f00*/  F2FP.SATFINITE.E4M3.F32.PACK_AB_MERGE_C R121, RZ, R121, RZ ;  /* 0x00000079ff79723e */ /* 0x000fe200048070ff */
[----:B------:R-:W-:Y:S01]  /*6f10*/  @!P2 STG.E.U8 desc[UR22][R10.64+0x18], R131 ;  /* 0x000018830a00a986 */ /* 0x000fe2000c101116 */
[----:B------:R-:W-:Y:S01]  /*6f20*/  ISETP.LT.OR P2, PT, R28, 0x19, !P0 ;  /* 0x000000191c00780c */ /* 0x000fe20004741670 */
[----:B------:R-:W-:Y:S01]  /*6f30*/  FMUL R117, R117, R6 ;  /* 0x0000000675757220 */ /* 0x000fe20000400000 */
[----:B-1----:R-:W-:Y:S01]  /*6f40*/  F2FP.SATFINITE.E4M3.F32.PACK_AB_MERGE_C R25, RZ, R130, RZ ;  /* 0x00000082ff19723e */ /* 0x002fe200048070ff */
[-C--:B------:R-:W-:Y:S01]  /*6f50*/  FMUL R116, R116, R6.reuse ;  /* 0x0000000674747220 */ /* 0x080fe20000400000 */
[----:B------:R-:W-:Y:S01]  /*6f60*/  F2FP.SATFINITE.E4M3.F32.PACK_AB_MERGE_C R119, RZ, R119, RZ ;  /* 0x00000077ff77723e */ /* 0x000fe200048070ff */
[----:B------:R-:W-:Y:S01]  /*6f70*/  FMUL R115, R115, R6 ;  /* 0x0000000673737220 */ /* 0x000fe20000400000 */
[----:B------:R-:W-:Y:S01]  /*6f80*/  F2FP.SATFINITE.E4M3.F32.PACK_AB_MERGE_C R117, RZ, R117, RZ ;  /* 0x00000075ff75723e */ /* 0x000fe200048070ff */
[----:B------:R1:W-:Y:S01]  /*6f90*/  @!P3 STG.E.U8 desc[UR22][R10.64+0x19], R25 ;  /* 0x000019190a00b986 */ /* 0x0003e2000c101116 */
[----:B0-----:R-:W-:Y:S01]  /*6fa0*/  F2FP.SATFINITE.E4M3.F32.PACK_AB_MERGE_C R27, RZ, R128, RZ ;  /* 0x00000080ff1b723e */ /* 0x001fe200048070ff */
[-C--:B------:R-:W-:Y:S01]  /*6fb0*/  FMUL R114, R114, R6.reuse ;  /* 0x0000000672727220 */ /* 0x080fe20000400000 */
[----:B------:R-:W-:Y:S01]  /*6fc0*/  ISETP.LT.OR P3, PT, R28, 0x21, !P0 ;  /* 0x000000211c00780c */ /* 0x000fe20004761670 */
[-C--:B------:R-:W-:Y:S01]  /*6fd0*/  FMUL R113, R113, R6.reuse ;  /* 0x0000000671717220 */ /* 0x080fe20000400000 */
[-C--:B------:R-:W-:Y:S01]  /*6fe0*/  FMUL R112, R112, R6.reuse ;  /* 0x0000000670707220 */ /* 0x080fe20000400000 */
[----:B------:R-:W-:Y:S01]  /*6ff0*/  @!P2 STG.E.U8 desc[UR22][R4.64+0x18], R129 ;  /* 0x000018810400a986 */ /* 0x000fe2000c101116 */
[C---:B------:R-:W-:Y:S01]  /*7000*/  ISETP.LT.OR P2, PT, R28.reuse, 0x29, !P0 ;  /* 0x000000291c00780c */ /* 0x040fe20004741670 */
[-C--:B------:R-:W-:Y:S01]  /*7010*/  FMUL R111, R111, R6.reuse ;  /* 0x000000066f6f7220 */ /* 0x080fe20000400000 */
[----:B------:R-:W-:Y:S01]  /*7020*/  F2FP.SATFINITE.E4M3.F32.PACK_AB_MERGE_C R115, RZ, R115, RZ ;  /* 0x00000073ff73723e */ /* 0x000fe200048070ff */
[----:B------:R0:W-:Y:S01]  /*7030*/  @!P4 STG.E.U8 desc[UR22][R4.64+0x19], R27 ;  /* 0x0000191b0400c986 */ /* 0x0001e2000c101116 */
[----:B------:R-:W-:Y:S01]  /*7040*/  ISETP.LT.OR P4, PT, R28, 0x22, !P0 ;  /* 0x000000221c00780c */ /* 0x000fe20004781670 */
        /* <DEDUP_REMOVED lines=9> */
[----:B------:R-:W-:Y:S01]  /*70e0*/  F2FP.SATFINITE.E4M3.F32.PACK_AB_MERGE_C R111, RZ, R111, RZ ;  /* 0x0000006fff6f723e */ /* 0x000fe200048070ff */
[----:B------:R-:W-:Y:S01]  /*70f0*/  @!P3 STG.E.U8 desc[UR22][R4.64+0x20], R125 ;  /* 0x0000207d0400b986 */ /* 0x000fe2000c101116 */
[----:B0-----:R-:W-:Y:S01]  /*7100*/  F2FP.SATFINITE.E4M3.F32.PACK_AB_MERGE_C R27, RZ, R122, RZ ;  /* 0x0000007aff1b723e */ /* 0x001fe200048070ff */
[-C--:B------:R-:W-:Y:S01]  /*7110*/  FMUL R107, R107, R6.reuse ;  /* 0x000000066b6b7220 */ /* 0x080fe20000400000 */
[C---:B------:R-:W-:Y:S01]  /*7120*/  ISETP.LT.OR P3, PT, R28.reuse, 0x2a, !P0 ;  /* 0x0000002a1c00780c */ /* 0x040fe20004761670 */
[----:B------:R0:W-:Y:S01]  /*7130*/  @!P4 STG.E.U8 desc[UR22][R4.64+0x21], R25 ;  /* 0x000021190400c986 */ /* 0x0001e2000c101116 */
[----:B------:R-:W-:Y:S01]  /*7140*/  ISETP.LT.OR P4, PT, R28, 0x32, !P1 ;  /* 0x000000321c00780c */ /* 0x000fe20004f81670 */
[-C--:B------:R-:W-:Y:S01]  /*7150*/  FMUL R106, R106, R6.reuse ;  /* 0x000000066a6a7220 */ /* 0x080fe20000400000 */
[----:B------:R-:W-:Y:S01]  /*7160*/  F2FP.SATFINITE.E4M3.F32.PACK_AB_MERGE_C R109, RZ, R109, RZ ;  /* 0x0000006dff6d723e */ /* 0x000fe200048070ff */
[----:B------:R-:W-:Y:S01]  /*7170*/  @!P5 STG.E.U8 desc[UR22][R10.64+0x28], R123 ;  /* 0x0000287b0a00d986 */ /* 0x000fe2000c101116 */
[C---:B------:R-:W-:Y:S01]  /*7180*/  ISETP.LT.OR P5, PT, R28.reuse, 0x31, !P0 ;  /* 0x000000311c00780c */ /* 0x040fe200047a1670 */
[----:B------:R-:W-:Y:S01]  /*7190*/  FMUL R105, R105, R6 ;  /* 0x0000000669697220 */ /* 0x000fe20000400000 */
[----:B-1----:R-:W-:Y:S01]  /*71a0*/  F2FP.SATFINITE.E4M3.F32.PACK_AB_MERGE_C R29, RZ, R116, RZ ;  /* 0x00000074ff1d723e */ /* 0x002fe200048070ff */
[----:B------:R1:W-:Y:S01]  /*71b0*/  @!P6 STG.E.U8 desc[UR22][R10.64+0x29], R27 ;  /* 0x0000291b0a00e986 */ /* 0x0003e2000c101116 */
[----:B------:R-:W-:Y:S01]  /*71c0*/  ISETP.LT.OR P6, PT, R28, 0x32, !P0 ;  /* 0x000000321c00780c */ /* 0x000fe200047c1670 */
[-C--:B------:R-:W-:Y:S01]  /*71d0*/  FMUL R104, R104, R6.reuse ;  /* 0x0000000668687220 */ /* 0x080fe20000400000 */
[----:B------:R-:W-:Y:S01]  /*71e0*/  F2FP.SATFINITE.E4M3.F32.PACK_AB_MERGE_C R107, RZ, R107, RZ ;  /* 0x0000006bff6b723e */ /* 0x000fe200048070ff */
[----:B------:R-:W-:Y:S01]  /*71f0*/  @!P2 STG.E.U8 desc[UR22][R4.64+0x28], R121 ;  /* 0x000028790400a986 */ /* 0x000fe2000c101116 */
[----:B------:R-:W-:Y:S01]  /*7200*/  ISETP.LT.OR P2, PT, R28, 0x31, !P1 ;  /* 0x000000311c00780c */ /* 0x000fe20004f41670 */
[----:B------:R-:W-:Y:S01]  /*7210*/  FMUL R103, R103, R6 ;  /* 0x0000000667677220 */ /* 0x000fe20000400000 */
[----:B0-----:R-:W-:Y:S01]  /*7220*/  F2FP.SATFINITE.E4M3.F32.PACK_AB_MERGE_C R25, RZ, R120, RZ ;  /* 0x00000078ff19723e */ /* 0x001fe200048070ff */
[-C--:B------:R-:W-:Y:S01]  /*7230*/  FMUL R102, R102, R6.reuse ;  /* 0x0000000666667220 */ /* 0x080fe20000400000 */
[-C--:B------:R-:W-:Y:S01]  /*7240*/  FMUL R101, R101, R6.reuse ;  /* 0x0000000665657220 */ /* 0x080fe20000400000 */
[----:B------:R-:W-:Y:S01]  /*7250*/  F2FP.SATFINITE.E4M3.F32.PACK_AB_MERGE_C R105, RZ, R105, RZ ;  /* 0x00000069ff69723e */ /* 0x000fe200048070ff */
[----:B------:R-:W-:Y:S01]  /*7260*/  FMUL R100, R100, R6 ;  /* 0x0000000664647220 */ /* 0x000fe20000400000 */
[----:B-1----:R-:W-:Y:S01]  /*7270*/  F2FP.SATFINITE.E4M3.F32.PACK_AB_MERGE_C R27, RZ, R118, RZ ;  /* 0x00000076ff1b723e */ /* 0x002fe200048070ff */
[----:B------:R0:W-:Y:S01]  /*7280*/  @!P3 STG.E.U8 desc[UR22][R4.64+0x29], R25 ;  /* 0x000029190400b986 */ /* 0x0001e2000c101116 */
        /* <DEDUP_REMOVED lines=9> */
[-C--:B------:R-:W-:Y:S01]  /*7320*/  FMUL R97, R97, R6.reuse ;  /* 0x0000000661617220 */ /* 0x080fe20000400000 */
[-C--:B------:R-:W-:Y:S01]  /*7330*/  FMUL R96, R96, R6.reuse ;  /* 0x0000000660607220 */ /* 0x080fe20000400000 */
[----:B------:R-:W-:Y:S01]  /*7340*/  @!P5 STG.E.U8 desc[UR22][R4.64+0x30], R117 ;  /* 0x000030750400d986 */ /* 0x000fe2000c101116 */
[C---:B------:R-:W-:Y:S01]  /*7350*/  ISETP.LT.OR P5, PT, R28.reuse, 0x39, !P0 ;  /* 0x000000391c00780c */ /* 0x040fe200047a1670 */
[----:B------:R-:W-:Y:S01]  /*7360*/  FMUL R95, R95, R6 ;  /* 0x000000065f5f7220 */ /* 0x000fe20000400000 */
[----:B0-----:R-:W-:Y:S01]  /*7370*/  F2FP.SATFINITE.E4M3.F32.PACK_AB_MERGE_C R25, RZ, R114, RZ ;  /* 0x00000072ff19723e */ /* 0x001fe200048070ff */
        /* <DEDUP_REMOVED lines=13> */
[C---:B------:R-:W-:Y:S01]  /*7450*/  ISETP.LT.OR P5, PT, R28.reuse, 0x49, !P1 ;  /* 0x000000491c00780c */ /* 0x040fe20004fa1670 */
[----:B------:R-:W-:Y:S01]  /*7460*/  FMUL R91, R91, R6 ;  /* 0x000000065b5b7220 */ /* 0x000fe20000400000 */
[----:B0-----:R-:W-:Y:S01]  /*7470*/  F2FP.SATFINITE.E4M3.F32.PACK_AB_MERGE_C R29, RZ, R106, RZ ;  /* 0x0000006aff1d723e */ /* 0x001fe200048070ff */
        /* <DEDUP_REMOVED lines=24> */
[----:B------:R-:W-:Y:S01]  /*7600*/  FMUL R17, R17, R6 ;  /* 0x0000000611117220 */ /* 0x000fe20000400000 */
[----:B-1----:R-:W-:Y:S01]  /*7610*/  F2FP.SATFINITE.E4M3.F32.PACK_AB_MERGE_C R25, RZ, R104, RZ ;  /* 0x00000068ff19723e */ /* 0x002fe200048070ff */
[----:B------:R-:W-:Y:S01]  /*7620*/  @!P5 STG.E.U8 desc[UR22][R10.64+0x48], R107 ;  /* 0x0000486b0a00d986 */ /* 0x000fe2000c101116 */
[----:B------:R-:W-:Y:S01]  /*7630*/  ISETP.LT.OR P5, PT, R28, 0x51, !P1 ;  /* 0x000000511c00780c */ /* 0x000fe20004fa1670 */
[-C--:B------:R-:W-:Y:S01]  /*7640*/  FMUL R16, R16, R6.reuse ;  /* 0x0000000610107220 */ /* 0x080fe20000400000 */
[-C--:B------:R-:W-:Y:S01]  /*7650*/  FMUL R19, R19, R6.reuse ;  /* 0x0000000613137220 */ /* 0x080fe20000400000 */
[----:B------:R1:W-:Y:S01]  /*7660*/  @!P6 STG.E.U8 desc[UR22][R10.64+0x49], R29 ;  /* 0x0000491d0a00e986 */ /* 0x0003e2000c101116 */
[----:B------:R-:W-:Y:S01]  /*7670*/  ISETP.LT.OR P6, PT, R28, 0x52, !P1 ;  /* 0x000000521c00780c */ /* 0x000fe20004fc1670 */
[----:B------:R-:W-:Y:S01]  /*7680*/  FMUL R18, R18, R6 ;  /* 0x0000000612127220 */ /* 0x000fe20000400000 */
[----:B------:R-:W-:Y:S01]  /*7690*/  F2FP.SATFINITE.E4M3.F32.PACK_AB_MERGE_C R21, RZ, R21, RZ ;  /* 0x00000015ff15723e */ /* 0x000fe200048070ff */
[----:B------:R-:W-:Y:S01]  /*76a0*/  @!P3 STG.E.U8 desc[UR22][R4.64+0x48], R105 ;  /* 0x000048690400b986 */ /* 0x000fe2000c101116 */
[----:B0-----:R-:W-:-:S02]  /*76b0*/  F2FP.SATFINITE.E4M3.F32.PACK_AB_MERGE_C R27, RZ, R102, RZ ;  /* 0x00000066ff1b723e */ /* 0x001fc400048070ff */
[C---:B------:R-:W-:Y:S01]  /*76c0*/  ISETP.LT.OR P3, PT, R28.reuse, 0x52, !P0 ;  /* 0x000000521c00780c */ /* 0x040fe20004761670 */
[----:B------:R0:W-:Y:S01]  /*76d0*/  @!P4 STG.E.U8 desc[UR22][R4.64+0x49], R25 ;  /* 0x000049190400c986 */ /* 0x0001e2000c101116 */
[C---:B------:R-:W-:Y:S02]  /*76e0*/  ISETP.LT.OR P4, PT, R28.reuse, 0x59, !P0 ;  /* 0x000000591c00780c */ /* 0x040fe40004781670 */
[----:B------:R-:W-:Y:S01]  /*76f0*/  F2FP.SATFINITE.E4M3.F32.PACK_AB_MERGE_C R17, RZ, R17, RZ ;  /* 0x00000011ff11723e */ /* 0x000fe200048070ff */
[----:B------:R-:W-:Y:S01]  /*7700*/  @!P5 STG.E.U8 desc[UR22][R10.64+0x50], R103 ;  /* 0x000050670a00d986 */ /* 0x000fe2000c101116 */
[C---:B------:R-:W-:Y:S02]  /*7710*/  ISETP.LT.OR P5, PT, R28.reuse, 0x5a, !P0 ;  /* 0x0000005a1c00780c */ /* 0x040fe400047a1670 */
[----:B-1----:R-:W-:Y:S01]  /*7720*/  F2FP.SATFINITE.E4M3.F32.PACK_AB_MERGE_C R29, RZ, R96, RZ ;  /* 0x00000060ff1d723e */ /* 0x002fe200048070ff */
[----:B------:R1:W-:Y:S01]  /*7730*/  @!P6 STG.E.U8 desc[UR22][R10.64+0x51], R27 ;  /* 0x0000511b0a00e986 */ /* 0x0003e2000c101116 */
[----:B------:R-:W-:-:S02]  /*7740*/  ISETP.LT.OR P6, PT, R28, 0x5a, !P1 ;  /* 0x0000005a1c00780c */ /* 0x000fc40004fc1670 */
[----:B------:R-:W-:Y:S01]  /*7750*/  F2FP.SATFINITE.E4M3.F32.PACK_AB_MERGE_C R19, RZ, R19, RZ ;  /* 0x00000013ff13723e */ /* 0x000fe200048070ff */
[----:B------:R-:W-:Y:S01]  /*7760*/  @!P2 STG.E.U8 desc[UR22][R4.64+0x50], R101 ;  /* 0x000050650400a986 */ /* 0x000fe2000c101116 */
[----:B------:R-:W-:Y:S02]  /*7770*/  ISETP.LT.OR P2, PT, R28, 0x59, !P1 ;  /* 0x000000591c00780c */ /* 0x000fe40004f41670 */
[----:B0-----:R-:W-:Y:S02]  /*7780*/  F2FP.SATFINITE.E4M3.F32.PACK_AB_MERGE_C R25, RZ, R100, RZ ;  /* 0x00000064ff19723e */ /* 0x001fe400048070ff */
[----:B-1----:R-:W-:-:S03]  /*7790*/  F2FP.SATFINITE.E4M3.F32.PACK_AB_MERGE_C R27, RZ, R98, RZ ;  /* 0x00000062ff1b723e */ /* 0x002fc600048070ff */
[----:B------:R0:W-:Y:S01]  /*77a0*/  @!P3 STG.E.U8 desc[UR22][R4.64+0x51], R25 ;  /* 0x000051190400b986 */ /* 0x0001e2000c101116 */
[----:B------:R-:W-:-:S03]  /*77b0*/  ISETP.LT.OR P3, PT, R28, 0x62, !P1 ;  /* 0x000000621c00780c */ /* 0x000fc60004f61670 */
[----:B------:R1:W-:Y:S01]  /*77c0*/  @!P6 STG.E.U8 desc[UR22][R10.64+0x59], R27 ;  /* 0x0000591b0a00e986 */ /* 0x0003e2000c101116 */
[----:B------:R-:W-:-:S03]  /*77d0*/  ISETP.LT.OR P6, PT, R28, 0x69, !P1 ;  /* 0x000000691c00780c */ /* 0x000fc60004fc1670 */
[----:B------:R-:W-:Y:S01]  /*77e0*/  @!P2 STG.E.U8 desc[UR22][R10.64+0x58], R99 ;  /* 0x000058630a00a986 */ /* 0x000fe2000c101116 */
[----:B------:R-:W-:-:S03]  /*77f0*/  ISETP.LT.OR P2, PT, R28, 0x61, !P1 ;  /* 0x000000611c00780c */ /* 0x000fc60004f41670 */
[----:B------:R-:W-:Y:S01]  /*7800*/  @!P4 STG.E.U8 desc[UR22][R4.64+0x58], R97 ;  /* 0x000058610400c986 */ /* 0x000fe2000c101116 */
[C---:B------:R-:W-:Y:S02]  /*7810*/  ISETP.LT.OR P4, PT, R28.reuse, 0x61, !P0 ;  /* 0x000000611c00780c */ /* 0x040fe40004781670 */
[----:B0-----:R-:W-:Y:S01]  /*7820*/  F2FP.SATFINITE.E4M3.F32.PACK_AB_MERGE_C R25, RZ, R94, RZ ;  /* 0x0000005eff19723e */ /* 0x001fe200048070ff */
[----:B------:R0:W-:Y:S01]  /*7830*/  @!P5 STG.E.U8 desc[UR22][R4.64+0x59], R29 ;  /* 0x0000591d0400d986 */ /* 0x0001e2000c101116 */
[C---:B------:R-:W-:Y:S02]  /*7840*/  ISETP.LT.OR P5, PT, R28.reuse, 0x62, !P0 ;  /* 0x000000621c00780c */ /* 0x040fe400047a1670 */
[----:B-1----:R-:W-:Y:S01]  /*7850*/  F2FP.SATFINITE.E4M3.F32.PACK_AB_MERGE_C R27, RZ, R92, RZ ;  /* 0x0000005cff1b723e */ /* 0x002fe200048070ff */
        /* <DEDUP_REMOVED lines=8> */
[----:B-1----:R-:W-:Y:S02]  /*78e0*/  F2FP.SATFINITE.E4M3.F32.PACK_AB_MERGE_C R25, RZ, R88, RZ ;  /* 0x00000058ff19723e */ /* 0x002fe400048070ff */
[C---:B------:R-:W-:Y:S01]  /*78f0*/  ISETP.LT.OR P5, PT, R28.reuse, 0x71, !P0 ;  /* 0x000000711c00780c */ /* 0x040fe200047a1670 */
[----:B------:R-:W-:Y:S01]  /*7900*/  @!P6 STG.E.U8 desc[UR22][R10.64+0x68], R91 ;  /* 0x0000685b0a00e986 */ /* 0x000fe2000c101116 */
[----:B------:R-:W-:-:S03]  /*7910*/  ISETP.LT.OR P6, PT, R28, 0x71, !P1 ;  /* 0x000000711c00780c */ /* 0x000fc60004fc1670 */
[----:B------:R-:W-:Y:S01]  /*7920*/  @!P2 STG.E.U8 desc[UR22][R10.64+0x69], R29 ;  /* 0x0000691d0a00a986 */ /* 0x000fe2000c101116 */
[----:B------:R-:W-:-:S03]  /*7930*/  ISETP.LT.OR P2, PT, R28, 0x72, !P1 ;  /* 0x000000721c00780c */ /* 0x000fc60004f41670 */
[----:B------:R-:W-:Y:S01]  /*7940*/  @!P3 STG.E.U8 desc[UR22][R4.64+0x68], R89 ;  /* 0x000068590400b986 */ /* 0x000fe2000c101116 */
[C---:B------:R-:W-:Y:S02]  /*7950*/  ISETP.LT.OR P3, PT, R28.reuse, 0x79, !P1 ;  /* 0x000000791c00780c */ /* 0x040fe40004f61670 */
[C---:B------:R-:W-:Y:S01]  /*7960*/  ISETP.LT.OR P1, PT, R28.reuse, 0x7a, !P1 ;  /* 0x0000007a1c00780c */ /* 0x040fe20004f21670 */
[----:B------:R1:W-:Y:S01]  /*7970*/  @!P4 STG.E.U8 desc[UR22][R4.64+0x69], R25 ;  /* 0x000069190400c986 */ /* 0x0003e2000c101116 */
[C---:B------:R-:W-:Y:S02]  /*7980*/  ISETP.LT.OR P4, PT, R28.reuse, 0x72, !P0 ;  /* 0x000000721c00780c */ /* 0x040fe40004781670 */
[----:B0-----:R-:W-:Y:S01]  /*7990*/  F2FP.SATFINITE.E4M3.F32.PACK_AB_MERGE_C R27, RZ, R22, RZ ;  /* 0x00000016ff1b723e */ /* 0x001fe200048070ff */
[----:B------:R0:W-:Y:S01]  /*79a0*/  @!P6 STG.E.U8 desc[UR22][R10.64+0x70], R23 ;  /* 0x000070170a00e986 */ /* 0x0001e2000c101116 */
[C---:B------:R-:W-:Y:S02]  /*79b0*/  ISETP.LT.OR P6, PT, R28.reuse, 0x79, !P0 ;  /* 0x000000791c00780c */ /* 0x040fe400047c1670 */
[----:B------:R-:W-:Y:S01]  /*79c0*/  ISETP.LT.OR P0, PT, R28, 0x7a, !P0 ;  /* 0x0000007a1c00780c */ /* 0x000fe20004701670 */
[----:B------:R2:W-:Y:S01]  /*79d0*/  @!P2 STG.E.U8 desc[UR22][R10.64+0x71], R27 ;  /* 0x0000711b0a00a986 */ /* 0x0005e2000c101116 */
[----:B-1----:R-:W-:-:S03]  /*79e0*/  F2FP.SATFINITE.E4M3.F32.PACK_AB_MERGE_C R25, RZ, R16, RZ ;  /* 0x00000010ff19723e */ /* 0x002fc600048070ff */
[----:B------:R1:W-:Y:S01]  /*79f0*/  @!P5 STG.E.U8 desc[UR22][R4.64+0x70], R21 ;  /* 0x000070150400d986 */ /* 0x0003e2000c101116 */
[----:B0-----:R-:W-:Y:S02]  /*7a00*/  F2FP.SATFINITE.E4M3.F32.PACK_AB_MERGE_C R23, RZ, R20, RZ ;  /* 0x00000014ff17723e */ /* 0x001fe400048070ff */
[----:B--2---:R-:W-:-:S03]  /*7a10*/  F2FP.SATFINITE.E4M3.F32.PACK_AB_MERGE_C R27, RZ, R18, RZ ;  /* 0x00000012ff1b723e */ /* 0x004fc600048070ff */
[----:B------:R1:W-:Y:S04]  /*7a20*/  @!P4 STG.E.U8 desc[UR22][R4.64+0x71], R23 ;  /* 0x000071170400c986 */ /* 0x0003e8000c101116 */
[----:B------:R1:W-:Y:S04]  /*7a30*/  @!P3 STG.E.U8 desc[UR22][R10.64+0x78], R17 ;  /* 0x000078110a00b986 */ /* 0x0003e8000c101116 */
[----:B------:R1:W-:Y:S04]  /*7a40*/  @!P1 STG.E.U8 desc[UR22][R10.64+0x79], R25 ;  /* 0x000079190a009986 */ /* 0x0003e8000c101116 */
[----:B------:R1:W-:Y:S04]  /*7a50*/  @!P6 STG.E.U8 desc[UR22][R4.64+0x78], R19 ;  /* 0x000078130400e986 */ /* 0x0003e8000c101116 */
[----:B------:R1:W-:Y:S02]  /*7a60*/  @!P0 STG.E.U8 desc[UR22][R4.64+0x79], R27 ;  /* 0x0000791b04008986 */ /* 0x0003e4000c101116 */
.L_x_164:
[----:B------:R-:W-:Y:S05]  /*7a70*/  BSYNC B0 ;  /* 0x0000000000007941 */ /* 0x000fea0003800000 */
.L_x_34:
[----:B01--4-:R-:W-:Y:S01]  /*7a80*/  IMAD.U32 R4, RZ, RZ, UR20 ;  /* 0x00000014ff047e24 */ /* 0x013fe2000f8e00ff */
[----:B------:R-:W-:Y:S01]  /*7a90*/  ULDC.64 UR4, c[0x0][0x650] ;  /* 0x0001940000047ab9 */ /* 0x000fe20000000a00 */
[----:B-----5:R-:W-:Y:S01]  /*7aa0*/  IMAD.U32 R0, RZ, RZ, UR7 ;  /* 0x00000007ff007e24 */ /* 0x020fe2000f8e00ff */
[----:B------:R0:W-:Y:S01]  /*7ab0*/  SYNCS.ARRIVE.TRANS64.A1T0 RZ, [R14+UR28], RZ ;  /* 0x000000ff0eff79a7 */ /* 0x0001e2000810001c */
[----:B------:R-:W-:Y:S01]  /*7ac0*/  IMAD.U32 R5, RZ, RZ, UR21 ;  /* 0x00000015ff057e24 */ /* 0x000fe2000f8e00ff */
[C---:B------:R-:W-:Y:S01]  /*7ad0*/  LEA R2, P0, R4.reuse, R2, 0x1 ;  /* 0x0000000204027211 */ /* 0x040fe200078008ff */
[----:B------:R-:W-:Y:S01]  /*7ae0*/  IMAD.MOV.U32 R5, RZ, RZ, -0x1 ;  /* 0xffffffffff057424 */ /* 0x000fe200078e00ff */
[----:B------:R-:W-:Y:S02]  /*7af0*/  PRMT R10, RZ, 0x7610, R10 ;  /* 0x00007610ff0a7816 */ /* 0x000fe4000000000a */
[----:B------:R-:W-:Y:S01]  /*7b00*/  LEA.HI.X R3, R4, R3, R0, 0x1, P0 ;  /* 0x0000000304037211 */ /* 0x000fe200000f0c00 */
[----:B------:R-:W-:Y:S01]  /*7b10*/  IMAD.MOV.U32 R4, RZ, RZ, -0x1 ;  /* 0xffffffffff047424 */ /* 0x000fe200078e00ff */
[----:B------:R-:W-:Y:S01]  /*7b20*/  ISETP.GE.U32.AND P0, PT, R2, UR4, PT ;  /* 0x0000000402007c0c */ /* 0x000fe2000bf06070 */
[----:B------:R-:W-:-:S03]  /*7b30*/  IMAD.MOV.U32 R0, RZ, RZ, -0x1 ;  /* 0xffffffffff007424 */ /* 0x000fc600078e00ff */
[----:B------:R-:W-:-:S13]  /*7b40*/  ISETP.GE.U32.AND.EX P0, PT, R3, UR5, PT, P0 ;  /* 0x0000000503007c0c */ /* 0x000fda000bf06100 */
[----:B0-----:R-:W-:Y:S05]  /*7b50*/  @P0 BRA `(.L_x_165) ;  /* 0x0000000400880947 */ /* 0x001fea0003800000 */
[----:B------:R-:W0:Y:S01]  /*7b60*/  S2UR UR12, SR_CTAID.X ;  /* 0x00000000000c79c3 */ /* 0x000e220000002500 */
[----:B------:R-:W-:Y:S01]  /*7b70*/  ULDC.64 UR4, c[0x0][0x628] ;  /* 0x00018a0000047ab9 */ /* 0x000fe20000000a00 */
[----:B------:R-:W-:Y:S01]  /*7b80*/  ULDC UR6, c[0x0][0x150] ;  /* 0x0000540000067ab9 */ /* 0x000fe20000000800 */
[----:B------:R-:W-:Y:S01]  /*7b90*/  ISETP.NE.U32.AND P0, PT, RZ, UR4, PT ;  /* 0x00000004ff007c0c */ /* 0x000fe2000bf05070 */
[----:B------:R-:W-:Y:S01]  /*7ba0*/  ULDC UR24, c[0x0][0x630] ;  /* 0x00018c0000187ab9 */ /* 0x000fe20000000800 */
[C---:B------:R-:W-:Y:S01]  /*7bb0*/  R2UR UR29, R2.reuse ;  /* 0x00000000021d72ca */ /* 0x040fe200000e0000 */
[----:B------:R-:W-:Y:S01]  /*7bc0*/  ULDC UR31, c[0x0][0x154] ;  /* 0x00005500001f7ab9 */ /* 0x000fe20000000800 */
[----:B------:R-:W-:Y:S01]  /*7bd0*/  ISETP.NE.AND.EX P0, PT, RZ, UR5, PT, P0 ;  /* 0x00000005ff007c0c */ /* 0x000fe2000bf05300 */
[----:B------:R-:W1:Y:S01]  /*7be0*/  S2UR UR32, SR_CTAID.Y ;  /* 0x00000000002079c3 */ /* 0x000e620000002600 */
[----:B------:R-:W-:Y:S02]  /*7bf0*/  R2UR UR30, R3 ;  /* 0x00000000031e72ca */ /* 0x000fe400000e0000 */
[----:B------:R-:W-:-:S02]  /*7c00*/  R2UR UR26, R2 ;  /* 0x00000000021a72ca */ /* 0x000fc400000e0000 */
[----:B------:R-:W-:Y:S02]  /*7c10*/  R2UR UR27, R3 ;  /* 0x00000000031b72ca */ /* 0x000fe400000e0000 */
[----:B0-----:R-:W-:-:S05]  /*7c20*/  I2FP.F32.U32 R0, UR12 ;  /* 0x0000000c00007c45 */ /* 0x001fca0008201000 */
[----:B------:R-:W-:-:S04]  /*7c30*/  FMUL R0, R0, UR6 ;  /* 0x0000000600007c20 */ /* 0x000fc80008400000 */
[----:B------:R0:W4:Y:S01]  /*7c40*/  F2I.U32.TRUNC.NTZ R4, R0 ;  /* 0x0000000000047305 */ /* 0x000122000020f000 */
[----:B-1----:R-:W-:Y:S05]  /*7c50*/  @!P0 BRA `(.L_x_166) ;  /* 0x0000000000308947 */ /* 0x002fea0003800000 */
        /* <DEDUP_REMOVED lines=12> */
.L_x_166:
[----:B------:R-:W-:Y:S01]  /*7d20*/  USHF.R.U64 UR6, UR26, UR24, UR27 ;  /* 0x000000181a067299 */ /* 0x000fe2000800121b */
[----:B0-----:R-:W-:Y:S01]  /*7d30*/  I2FP.F32.U32 R0, UR32 ;  /* 0x0000002000007c45 */ /* 0x001fe20008201000 */
[----:B------:R-:W-:Y:S02]  /*7d40*/  USHF.R.U32.HI UR4, URZ, UR24, UR27 ;  /* 0x000000183f047299 */ /* 0x000fe4000801161b */
[----:B------:R-:W-:Y:S02]  /*7d50*/  UIADD3 UR18, UP0, URZ, -UR6, URZ ;  /* 0x800000063f127290 */ /* 0x000fe4000ff1e03f */
[----:B------:R-:W-:Y:S01]  /*7d60*/  FMUL R0, R0, UR31 ;  /* 0x0000001f00007c20 */ /* 0x000fe20008400000 */
[----:B------:R-:W-:Y:S01]  /*7d70*/  ULDC.64 UR26, c[0x0][0x620] ;  /* 0x00018800001a7ab9 */ /* 0x000fe20000000a00 */
[----:B------:R-:W-:Y:S01]  /*7d80*/  UIADD3.X UR4, URZ, ~UR4, URZ, UP0, !UPT ;  /* 0x800000043f047290 */ /* 0x000fe200087fe43f */
[----:B------:R-:W-:Y:S01]  /*7d90*/  UMOV UR16, UR29 ;  /* 0x0000001d00107c82 */ /* 0x000fe20008000000 */
[----:B------:R-:W-:-:S02]  /*7da0*/  UMOV UR17, UR30 ;  /* 0x0000001e00117c82 */ /* 0x000fc40008000000 */
[----:B------:R-:W0:Y:S01]  /*7db0*/  F2I.U32.TRUNC.NTZ R0, R0 ;  /* 0x0000000000007305 */ /* 0x000e22000020f000 */
[----:B------:R-:W-:Y:S02]  /*7dc0*/  UIMAD UR4, UR4, UR26, URZ ;  /* 0x0000001a040472a4 */ /* 0x000fe4000f8e023f */
[----:B------:R-:W-:Y:S01]  /*7dd0*/  UIMAD.WIDE.U32 UR16, UR18, UR26, UR16 ;  /* 0x0000001a121072a5 */ /* 0x000fe2000f8e0010 */
[----:B----4-:R-:W-:Y:S01]  /*7de0*/  R2UR UR26, R4 ;  /* 0x00000000041a72ca */ /* 0x010fe200000e0000 */
[----:B------:R-:W-:Y:S01]  /*7df0*/  UIMAD UR18, UR18, UR27, UR4 ;  /* 0x0000001b121272a4 */ /* 0x000fe2000f8e0204 */
[----:B------:R-:W-:Y:S01]  /*7e00*/  ULDC UR19, c[0x0][0x618] ;  /* 0x0001860000137ab9 */ /* 0x000fe20000000800 */
[----:B------:R-:W-:Y:S02]  /*7e10*/  ULDC UR35, c[0x0][0x658] ;  /* 0x0001960000237ab9 */ /* 0x000fe40000000800 */
[----:B------:R-:W-:Y:S01]  /*7e20*/  UIADD3 UR18, UR17, UR18, URZ ;  /* 0x0000001211127290 */ /* 0x000fe2000fffe03f */
[----:B------:R-:W-:Y:S01]  /*7e30*/  UMOV UR24, 0xffffffff ;  /* 0xffffffff00187882 */ /* 0x000fe20000000000 */
[----:B------:R-:W-:Y:S01]  /*7e40*/  ULDC.64 UR4, c[0x0][0x640] ;  /* 0x0001900000047ab9 */ /* 0x000fe20000000a00 */
[----:B------:R-:W-:Y:S01]  /*7e50*/  USHF.L.U32 UR29, UR24, UR35, URZ ;  /* 0x00000023181d7299 */ /* 0x000fe2000800063f */
[----:B------:R-:W-:Y:S01]  /*7e60*/  ISETP.NE.U32.AND P0, PT, RZ, UR4, PT ;  /* 0x00000004ff007c0c */ /* 0x000fe2000bf05070 */
[----:B------:R-:W-:Y:S01]  /*7e70*/  USHF.R.U64 UR16, UR16, UR19, UR18 ;  /* 0x0000001310107299 */ /* 0x000fe20008001212 */
[----:B0-----:R-:W-:Y:S01]  /*7e80*/  R2UR UR30, R0 ;  /* 0x00000000001e72ca */ /* 0x001fe200000e0000 */
[----:B------:R-:W-:Y:S01]  /*7e90*/  USHF.R.U32.HI UR18, URZ, UR19, UR18 ;  /* 0x000000133f127299 */ /* 0x000fe20008011612 */
[----:B------:R-:W-:Y:S01]  /*7ea0*/  ISETP.NE.AND.EX P0, PT, RZ, UR5, PT, P0 ;  /* 0x00000005ff007c0c */ /* 0x000fe2000bf05300 */
[----:B------:R-:W-:Y:S01]  /*7eb0*/  ULDC UR31, c[0x0][0x608] ;  /* 0x00018200001f7ab9 */ /* 0x000fe20000000800 */
[----:B------:R-:W-:-:S02]  /*7ec0*/  ULOP3.LUT UR36, URZ, UR29, URZ, 0x33, !UPT ;  /* 0x0000001d3f247292 */ /* 0x000fc4000f8e333f */
[----:B------:R-:W-:Y:S02]  /*7ed0*/  USHF.R.U64 UR29, UR16, UR31, UR18 ;  /* 0x0000001f101d7299 */ /* 0x000fe40008001212 */
[----:B------:R-:W-:Y:S01]  /*7ee0*/  USHF.R.U32.HI UR18, URZ, UR31, UR18 ;  /* 0x0000001f3f127299 */ /* 0x000fe20008011612 */
[----:B------:R-:W-:Y:S01]  /*7ef0*/  UMOV UR33, 0x1 ;  /* 0x0000000100217882 */ /* 0x000fe20000000000 */
[----:B------:R-:W-:Y:S02]  /*7f00*/  UIADD3 UR26, -UR26, URZ, URZ ;  /* 0x0000003f1a1a7290 */ /* 0x000fe4000fffe13f */
[----:B------:R-:W-:Y:S02]  /*7f10*/  USHF.L.U32 UR24, UR33, UR35, URZ ;  /* 0x0000002321187299 */ /* 0x000fe4000800063f */
[----:B------:R-:W-:Y:S01]  /*7f20*/  USHF.R.U64 UR33, UR29, UR35, UR18 ;  /* 0x000000231d217299 */ /* 0x000fe20008001212 */
[----:B------:R-:W-:Y:S01]  /*7f30*/  ULDC UR27, c[0x0][0x144] ;  /* 0x00005100001b7ab9 */ /* 0x000fe20000000800 */
[----:B------:R-:W-:Y:S01]  /*7f40*/  ULDC UR15, c[0x0][0x600] ;  /* 0x00018000000f7ab9 */ /* 0x000fe20000000800 */
[----:B------:R-:W-:-:S02]  /*7f50*/  UIADD3 UR34, -UR30, URZ, URZ ;  /* 0x0000003f1e227290 */ /* 0x000fc4000fffe13f */
[----:B------:R-:W-:Y:S02]  /*7f60*/  USHF.R.U32.HI UR31, URZ, UR35, UR18 ;  /* 0x000000233f1f7299 */ /* 0x000fe40008011612 */
[----:B------:R-:W-:Y:S02]  /*7f70*/  UIADD3 UR17, UR15, -0x1, URZ ;  /* 0xffffffff0f117890 */ /* 0x000fe4000fffe03f */
        /* <DEDUP_REMOVED lines=16> */
.L_x_167:
[----:B------:R-:W-:Y:S01]  /*8080*/  USHF.R.U64 UR4, UR30, UR37, UR31 ;  /* 0x000000251e047299 */ /* 0x000fe2000800121f */
[----:B------:R-:W-:Y:S01]  /*8090*/  IMAD.MOV.U32 R10, RZ, RZ, 0x1 ;  /* 0x00000001ff0a7424 */ /* 0x000fe200078e00ff */
[----:B------:R-:W-:Y:S01]  /*80a0*/  ULOP3.LUT UR29, UR29, UR36, URZ, 0xc0, !UPT ;  /* 0x000000241d1d7292 */ /* 0x000fe2000f8ec03f */
[----:B------:R-:W-:Y:S01]  /*80b0*/  IMAD.U32 R0, RZ, RZ, UR6 ;  /* 0x00000006ff007e24 */ /* 0x000fe2000f8e00ff */
[----:B------:R-:W-:Y:S02]  /*80c0*/  UIADD3 UR5, -UR4, URZ, URZ ;  /* 0x0000003f04057290 */ /* 0x000fe4000fffe13f */
[----:B------:R-:W-:Y:S02]  /*80d0*/  @UP2 UIMAD UR35, UR39, UR34, UR32 ;  /* 0x00000022272322a4 */ /* 0x000fe4000f8e0220 */
        /* <DEDUP_REMOVED lines=10> */
.L_x_165:
[----:B------:R-:W-:Y:S02]  /*8180*/  LOP3.LUT P0, RZ, R10, 0xff, RZ, 0xc0, !PT ;  /* 0x000000ff0aff7812 */ /* 0x000fe4000780c0ff */
[----:B------:R-:W-:-:S11]  /*8190*/  LOP3.LUT R144, R144, 0x1, RZ, 0x3c, !PT ;  /* 0x0000000190907812 */ /* 0x000fd600078e3cff */
[----:B------:R-:W-:Y:S05]  /*81a0*/  @P0 BRA `(.L_x_168) ;  /* 0xffffff9000b80947 */ /* 0x000fea000383ffff */
[----:B------:R-:W-:Y:S05]  /*81b0*/  EXIT ;  /* 0x000000000000794d */ /* 0x000fea0003800000 */
.L_x_12:
[----:B------:R-:W-:-:S08]  /*81c0*/  ISETP.NE.AND P0, PT, RZ, UR8, PT ;  /* 0x00000008ff007c0c */ /* 0x000fd0000bf05270 */
[----:B-1---5:R-:W0:-:S00]  /*81d0*/  USETMAXREG.DEALLOC.CTAPOOL 0x28 ;  /* 0x00000028000079c8 */ /* 0x022e0000080e0500 */
[----:B------:R-:W-:Y:S05]  /*81e0*/  @P0 EXIT ;  /* 0x000000000000094d */ /* 0x000fea0003800000 */
[----:B0-----:R-:W-:Y:S01]  /*81f0*/  LOP3.LUT P0, RZ, R9, 0xff, RZ, 0xc0, !PT ;  /* 0x000000ff09ff7812 */ /* 0x001fe2000780c0ff */
[----:B------:R-:W-:Y:S02]  /*8200*/  IMAD.MOV.U32 R10, RZ, RZ, 0x1 ;  /* 0x00000001ff0a7424 */ /* 0x000fe400078e00ff */
[----:B------:R-:W-:-:S10]  /*8210*/  IMAD.MOV.U32 R11, RZ, RZ, RZ ;  /* 0x000000ffff0b7224 */ /* 0x000fd400078e00ff */
[----:B------:R-:W-:Y:S05]  /*8220*/  @!P0 BRA `(.L_x_169) ;  /* 0x0000000c00108947 */ /* 0x000fea0003800000 */
[----:B------:R-:W-:Y:S01]  /*8230*/  LOP3.LUT P0, RZ, R8, 0x1f, RZ, 0xc0, !PT ;  /* 0x0000001f08ff7812 */ /* 0x000fe2000780c0ff */
[----:B------:R-:W-:Y:S01]  /*8240*/  ULDC UR5, c[0x0][0x658] ;  /* 0x0001960000057ab9 */ /* 0x000fe20000000800 */
[----:B------:R-:W-:Y:S01]  /*8250*/  UMOV UR6, 0xffffffff ;  /* 0xffffffff00067882 */ /* 0x000fe20000000000 */
[----:B------:R-:W-:Y:S01]  /*8260*/  BSSY B0, `(.L_x_169) ;  /* 0x00000c0000007945 */ /* 0x000fe20003800000 */
[----:B------:R-:W-:Y:S01]  /*8270*/  USHF.L.U32 UR6, UR6, UR5, URZ ;  /* 0x0000000506067299 */ /* 0x000fe2000800063f */
[C---:B------:R-:W-:Y:S01]  /*8280*/  ISETP.NE.AND P3, PT, R12.reuse, RZ, PT ;  /* 0x000000ff0c00720c */ /* 0x040fe20003f65270 */
[----:B------:R-:W-:Y:S01]  /*8290*/  IMAD.MOV.U32 R10, RZ, RZ, 0x1 ;  /* 0x00000001ff0a7424 */ /* 0x000fe200078e00ff */
[----:B------:R-:W-:Y:S01]  /*82a0*/  ISETP.NE.OR P0, PT, R12, RZ, !P0 ;  /* 0x000000ff0c00720c */ /* 0x000fe20004705670 */
[----:B------:R-:W-:Y:S01]  /*82b0*/  IMAD.MOV.U32 R12, RZ, RZ, 0x1 ;  /* 0x00000001ff0c7424 */ /* 0x000fe200078e00ff */
[----:B------:R-:W-:Y:S01]  /*82c0*/  ULDC UR4, c[0x0][0x600] ;  /* 0x0001800000047ab9 */ /* 0x000fe20000000800 */
[----:B------:R-:W-:Y:S01]  /*82d0*/  IMAD.MOV.U32 R11, RZ, RZ, RZ ;  /* 0x000000ffff0b7224 */ /* 0x000fe200078e00ff */
[----:B------:R-:W-:Y:S01]  /*82e0*/  UMOV UR8, 0x1 ;  /* 0x0000000100087882 */ /* 0x000fe20000000000 */
[----:B------:R-:W-:-:S02]  /*82f0*/  UIADD3 UR27, UR14, 0x1, URZ ;  /* 0x000000010e1b7890 */ /* 0x000fc4000fffe03f */
[----:B------:R-:W-:Y:S02]  /*8300*/  ULOP3.LUT UR26, UR13, 0x2, URZ, 0xfc, !UPT ;  /* 0x000000020d1a7892 */ /* 0x000fe4000f8efc3f */
[----:B------:R-:W-:Y:S02]  /*8310*/  UIADD3 UR4, UR4, -0x1, URZ ;  /* 0xffffffff04047890 */ /* 0x000fe4000fffe03f */
[----:B------:R-:W-:Y:S02]  /*8320*/  USHF.L.U32 UR5, UR8, UR5, URZ ;  /* 0x0000000508057299 */ /* 0x000fe4000800063f */
[----:B------:R-:W-:Y:S01]  /*8330*/  ULOP3.LUT UR6, URZ, UR6, URZ, 0x33, !UPT ;  /* 0x000000063f067292 */ /* 0x000fe2000f8e333f */
[----:B------:R-:W-:-:S11]  /*8340*/  ULDC.64 UR24, c[0x0][0x198] ;  /* 0x0000660000187ab9 */ /* 0x000fd60000000a00 */
.L_x_181:
[----:B------:R-:W-:-:S03]  /*8350*/  UMOV UR8, 0xffffffff ;  /* 0xffffffff00087882 */ /* 0x000fc60000000000 */
[----:B------:R-:W-:Y:S05]  /*8360*/  BRA.DIV UR8, `(.L_x_170) ;  /* 0x0000000e08947947 */ /* 0x000fea000b800000 */
[----:B------:R-:W-:-:S13]  /*8370*/  ELECT P1, URZ, PT ;  /* 0x00000000003f782f */ /* 0x000fda0003820000 */
.L_x_192:
[----:B------:R-:W0:Y:S01]  /*8380*/  LDC R6, c[0x0][0x28c] ;  /* 0x0000a300ff067b82 */ /* 0x000e220000000800 */
[----:B------:R-:W-:Y:S01]  /*8390*/  BSSY B1, `(.L_x_171) ;  /* 0x0000038000017945 */ /* 0x000fe20003800000 */
[----:B0-----:R-:W-:-:S13]  /*83a0*/  ISETP.LT.OR P1, PT, R6, 0x1, !P1 ;  /* 0x000000010600780c */ /* 0x001fda0004f21670 */
[----:B------:R-:W-:Y:S05]  /*83b0*/  @P1 BRA `(.L_x_172) ;  /* 0x0000000000d41947 */ /* 0x000fea0003800000 */
[----:B------:R-:W-:Y:S02]  /*83c0*/  IMAD.SHL.U32 R8, R4, 0x80, RZ ;  /* 0x0000008004087824 */ /* 0x000fe400078e00ff */
[----:B------:R-:W-:Y:S02]  /*83d0*/  IMAD.SHL.U32 R9, R5, 0x40, RZ ;  /* 0x0000004005097824 */ /* 0x000fe400078e00ff */
[----:B------:R-:W-:Y:S02]  /*83e0*/  IMAD.MOV.U32 R15, RZ, RZ, RZ ;  /* 0x000000ffff0f7224 */ /* 0x000fe400078e00ff */
[----:B------:R-:W-:Y:S02]  /*83f0*/  IMAD.U32 R16, RZ, RZ, UR27 ;  /* 0x0000001bff107e24 */ /* 0x000fe4000f8e00ff */
[----:B------:R-:W-:Y:S02]  /*8400*/  IMAD.MOV.U32 R4, RZ, RZ, R10 ;  /* 0x000000ffff047224 */ /* 0x000fe400078e000a */
[----:B------:R-:W-:-:S07]  /*8410*/  IMAD.MOV.U32 R5, RZ, RZ, R11 ;  /* 0x000000ffff057224 */ /* 0x000fce00078e000b */
.L_x_176:
[----:B------:R-:W0:Y:S01]  /*8420*/  S2R R7, SR_CgaCtaId ;  /* 0x0000000000077919 */ /* 0x000e220000008800 */
[----:B------:R-:W-:-:S04]  /*8430*/  MOV R6, 0x400 ;  /* 0x0000040000067802 */ /* 0x000fc80000000f00 */
[----:B0-----:R-:W-:Y:S02]  /*8440*/  LEA R14, R7, R6, 0x18 ;  /* 0x00000006070e7211 */ /* 0x001fe400078ec0ff */
[----:B------:R-:W-:Y:S01]  /*8450*/  SHF.L.U32 R6, R4, 0x1f, RZ ;  /* 0x0000001f04067819 */ /* 0x000fe200000006ff */
[----:B------:R-:W0:Y:S02]  /*8460*/  @!P3 LDC R7, c[0x0][0x500] ;  /* 0x00014000ff07bb82 */ /* 0x000e240000000800 */
[----:B------:R-:W-:-:S04]  /*8470*/  IMAD R13, R5, 0x8, R14 ;  /* 0x00000008050d7824 */ /* 0x000fc800078e020e */
[----:B------:R-:W1:Y:S02]  /*8480*/  SYNCS.PHASECHK.TRANS64.TRYWAIT P1, [R13+URZ+0x10], R6 ;  /* 0x000010060d0075a7 */ /* 0x000e64000802017f */
[----:B-1----:R-:W-:Y:S05]  /*8490*/  @!P1 BRA `(.L_x_173) ;  /* 0x0000000c00689947 */ /* 0x002fea0003800000 */
.L_x_193:
[----:B------:R-:W-:Y:S01]  /*84a0*/  UPRMT UR8, UR26, 0x9910, URZ ;  /* 0x000099101a087896 */ /* 0x000fe2000800003f */
[----:B0-----:R0:W-:Y:S03]  /*84b0*/  @!P3 SYNCS.ARRIVE.TRANS64 RZ, [R13+URZ], R7 ;  /* 0x000000070dffb9a7 */ /* 0x0011e6000800003f */
[----:B------:R-:W-:-:S06]  /*84c0*/  UISETP.NE.AND UP0, UPT, UR8, 0x2, UPT ;  /* 0x000000020800788c */ /* 0x000fcc000bf05270 */
[----:B------:R-:W-:-:S13]  /*84d0*/  PLOP3.LUT P1, PT, PT, PT, UP0, 0x80, 0x0 ;  /* 0x000000000000781c */ /* 0x000fda0003f2f008 */
[----:B0-----:R-:W-:Y:S05]  /*84e0*/  @P1 BRA `(.L_x_174) ;  /* 0x0000000000041947 */ /* 0x001fea0003800000 */
[----:B------:R-:W-:Y:S01]  /*84f0*/  BPT.TRAP 0x1 ;  /* 0x000000040000795c */ /* 0x000fe20000300000 */
.L_x_174:
[----:B------:R-:W-:Y:S05]  /*8500*/  @P0 BRA `(.L_x_175) ;  /* 0x0000000000040947 */ /* 0x000fea0003800000 */
[----:B------:R-:W-:Y:S01]  /*8510*/  BPT.TRAP 0x1 ;  /* 0x000000040000795c */ /* 0x000fe20000300000 */
.L_x_175:
[--C-:B-1----:R-:W-:Y:S01]  /*8520*/  IMAD R6, R5, 0x2000, R14.reuse ;  /* 0x0000200005067824 */ /* 0x102fe200078e020e */
[----:B------:R-:W-:Y:S01]  /*8530*/  R2UR UR22, R9 ;  /* 0x00000000091672ca */ /* 0x000fe200000e0000 */
[----:B------:R-:W-:Y:S01]  /*8540*/  IMAD R14, R5, 0x4000, R14 ;  /* 0x00004000050e7824 */ /* 0x000fe200078e020e */
[----:B------:R-:W-:Y:S01]  /*8550*/  R2UR UR9, R13 ;  /* 0x000000000d0972ca */ /* 0x000fe200000e0000 */
[----:B------:R-:W-:Y:S01]  /*8560*/  VIADD R16, R16, 0xffffffff ;  /* 0xffffffff10107836 */ /* 0x000fe20000000000 */
[----:B------:R-:W-:Y:S01]  /*8570*/  R2UR UR8, R6 ;  /* 0x00000000060872ca */ /* 0x000fe200000e0000 */
[----:B------:R-:W-:Y:S01]  /*8580*/  UIADD3 UR16, UP0, UR24, 0xf0, URZ ;  /* 0x000000f018107890 */ /* 0x000fe2000ff1e03f */
[----:B------:R-:W-:Y:S01]  /*8590*/  R2UR UR11, R14 ;  /* 0x000000000e0b72ca */ /* 0x000fe200000e0000 */
[----:B------:R-:W-:Y:S01]  /*85a0*/  UIADD3 UR28, UP1, UR24, 0x1f0, URZ ;  /* 0x000001f0181c7890 */ /* 0x000fe2000ff3e03f */
[----:B------:R-:W-:Y:S01]  /*85b0*/  R2UR UR10, R15 ;  /* 0x000000000f0a72ca */ /* 0x000fe200000e0000 */
[----:B------:R-:W-:Y:S01]  /*85c0*/  UIADD3.X UR17, URZ, UR25, URZ, UP0, !UPT ;  /* 0x000000193f117290 */ /* 0x000fe200087fe43f */
[----:B------:R-:W-:Y:S01]  /*85d0*/  R2UR UR12, R0 ;  /* 0x00000000000c72ca */ /* 0x000fe200000e0000 */
[----:B------:R-:W-:Y:S01]  /*85e0*/  VIADD R5, R5, 0x1 ;  /* 0x0000000105057836 */ /* 0x000fe20000000000 */
[----:B------:R-:W-:Y:S01]  /*85f0*/  R2UR UR23, R8 ;  /* 0x00000000081772ca */ /* 0x000fe200000e0000 */
[----:B------:R-:W-:Y:S01]  /*8600*/  UIADD3.X UR29, URZ, UR25, URZ, UP1, !UPT ;  /* 0x000000193f1d7290 */ /* 0x000fe20008ffe43f */
[----:B------:R-:W-:Y:S01]  /*8610*/  ISETP.GT.AND P2, PT, R16, 0x1, PT ;  /* 0x000000011000780c */ /* 0x000fe20003f44270 */
[----:B------:R-:W-:Y:S01]  /*8620*/  UMOV UR18, 0x0 ;  /* 0x0000000000127882 */ /* 0x000fe20000000000 */
[----:B------:R-:W-:Y:S01]  /*8630*/  UMOV UR19, 0x10000000 ;  /* 0x1000000000137882 */ /* 0x000fe20000000000 */
[----:B------:R-:W-:Y:S01]  /*8640*/  UIADD3 UR8, UR8, 0x100, URZ ;  /* 0x0000010008087890 */ /* 0x000fe2000fffe03f */
[----:B------:R-:W-:Y:S01]  /*8650*/  ISETP.NE.AND P1, PT, R5, 0x2, PT ;  /* 0x000000020500780c */ /* 0x000fe20003f25270 */
[----:B------:R-:W-:Y:S01]  /*8660*/  UIADD3 UR15, UR11, 0x4100, URZ ;  /* 0x000041000b0f7890 */ /* 0x000fe2000fffe03f */
[----:B------:R-:W-:-:S02]  /*8670*/  VIADD R15, R15, 0x80 ;  /* 0x000000800f0f7836 */ /* 0x000fc40000000000 */
[----:B------:R-:W-:Y:S01]  /*8680*/  UMOV UR11, UR22 ;  /* 0x00000016000b7c82 */ /* 0x000fe20008000000 */
[----:B------:R-:W-:Y:S02]  /*8690*/  SEL R7, RZ, 0x1, P1 ;  /* 0x00000001ff077807 */ /* 0x000fe40000800000 */
[----:B------:R-:W-:Y:S01]  /*86a0*/  SEL R5, R5, RZ, P1 ;  /* 0x000000ff05057207 */ /* 0x000fe20000800000 */
[----:B------:R0:W-:Y:S01]  /*86b0*/  UTMALDG.3D [UR8], [UR16], desc[UR18] ;  /* 0x00001208100075b4 */ /* 0x0001e20008011000 */
[----:B------:R-:W-:Y:S01]  /*86c0*/  LOP3.LUT R4, R4, R7, RZ, 0x3c, !PT ;  /* 0x0000000704047212 */ /* 0x000fe200078e3cff */
[----:B0-----:R-:W-:Y:S01]  /*86d0*/  UMOV UR8, UR15 ;  /* 0x0000000f00087c82 */ /* 0x001fe20008000000 */
[----:B------:R-:W-:Y:S02]  /*86e0*/  UMOV UR11, UR23 ;  /* 0x00000017000b7c82 */ /* 0x000fe40008000000 */
[----:B------:R0:W-:Y:S02]  /*86f0*/  UTMALDG.3D [UR8], [UR28], desc[UR18] ;  /* 0x000012081c0075b4 */ /* 0x0001e40008011000 */
[----:B0-----:R-:W-:Y:S05]  /*8700*/  @P2 BRA `(.L_x_176) ;  /* 0xfffffffc00442947 */ /* 0x001fea000383ffff */
.L_x_172:
[----:B------:R-:W-:Y:S05]  /*8710*/  BSYNC B1 ;  /* 0x0000000000017941 */ /* 0x000fea0003800000 */
.L_x_171:
[----:B------:R-:W-:Y:S01]  /*8720*/  LOP3.LUT P4, RZ, R12, 0xff, RZ, 0xc0, !PT ;  /* 0x000000ff0cff7812 */ /* 0x000fe2000788c0ff */
[----:B------:R-:W-:Y:S01]  /*8730*/  VIADD R11, R11, UR14 ;  /* 0x0000000e0b0b7c36 */ /* 0x000fe20008000000 */
[----:B------:R-:W-:Y:S01]  /*8740*/  ULDC.64 UR8, c[0x0][0x650] ;  /* 0x0001940000087ab9 */ /* 0x000fe20000000a00 */
[----:B------:R-:W-:Y:S01]  /*8750*/  BSSY B1, `(.L_x_177) ;  /* 0x000006e000017945 */ /* 0x000fe20003800000 */
[----:B------:R-:W-:Y:S02]  /*8760*/  PRMT R6, RZ, 0x7610, R6 ;  /* 0x00007610ff067816 */ /* 0x000fe40000000006 */
[----:B------:R-:W-:Y:S02]  /*8770*/  SHF.R.U32.HI R0, RZ, 0x1, R11 ;  /* 0x00000001ff007819 */ /* 0x000fe4000001160b */
[----:B------:R-:W-:Y:S02]  /*8780*/  ISETP.GT.U32.AND P1, PT, R11, 0x1, PT ;  /* 0x000000010b00780c */ /* 0x000fe40003f24070 */
[----:B------:R-:W-:-:S02]  /*8790*/  LOP3.LUT R0, R0, 0x1, RZ, 0xc0, !PT ;  /* 0x0000000100007812 */ /* 0x000fc400078ec0ff */
[----:B------:R-:W-:Y:S01]  /*87a0*/  LOP3.LUT R11, R11, 0x1, RZ, 0xc0, !PT ;  /* 0x000000010b0b7812 */ /* 0x000fe200078ec0ff */
[----:B------:R-:W0:Y:S01]  /*87b0*/  @P4 S2R R5, SR_CgaCtaId ;  /* 0x0000000000054919 */ /* 0x000e220000008800 */
[----:B------:R-:W-:Y:S02]  /*87c0*/  @P4 MOV R4, 0x400 ;  /* 0x0000040000044802 */ /* 0x000fe40000000f00 */
[----:B------:R-:W-:Y:S02]  /*87d0*/  ISETP.NE.U32.AND P2, PT, R0, 0x1, PT ;  /* 0x000000010000780c */ /* 0x000fe40003f45070 */
[----:B------:R-:W-:Y:S02]  /*87e0*/  PRMT R12, RZ, 0x7610, R12 ;  /* 0x00007610ff0c7816 */ /* 0x000fe4000000000c */
[----:B0-----:R-:W-:Y:S01]  /*87f0*/  @P4 LEA R4, R5, R4, 0x18 ;  /* 0x0000000405044211 */ /* 0x001fe200078ec0ff */
[----:B------:R-:W-:-:S03]  /*8800*/  IMAD.U32 R5, RZ, RZ, UR14 ;  /* 0x0000000eff057e24 */ /* 0x000fc6000f8e00ff */
[----:B------:R0:W-:Y:S01]  /*8810*/  @P4 SYNCS.ARRIVE.TRANS64.A1T0 RZ, [R4+URZ+0x58], RZ ;  /* 0x000058ff04ff49a7 */ /* 0x0001e2000810003f */
[----:B------:R-:W-:Y:S02]  /*8820*/  IADD3 R2, P4, R2, UR20, RZ ;  /* 0x0000001402027c10 */ /* 0x000fe4000ff9e0ff */
[----:B------:R-:W-:Y:S02]  /*8830*/  ISETP.LT.U32.AND P1, PT, R5, 0x2, P1 ;  /* 0x000000020500780c */ /* 0x000fe40000f21070 */
[----:B------:R-:W-:Y:S02]  /*8840*/  IADD3.X R3, R3, UR7, RZ, P4, !PT ;  /* 0x0000000703037c10 */ /* 0x000fe4000a7fe4ff */
[----:B------:R-:W-:Y:S01]  /*8850*/  ISETP.GE.U32.AND P4, PT, R2, UR8, PT ;  /* 0x0000000802007c0c */ /* 0x000fe2000bf86070 */
[----:B0-----:R-:W-:Y:S01]  /*8860*/  IMAD.MOV.U32 R4, RZ, RZ, -0x1 ;  /* 0xffffffffff047424 */ /* 0x001fe200078e00ff */
[----:B------:R-:W-:Y:S02]  /*8870*/  ISETP.GT.U32.AND P2, PT, R5, 0x1, !P2 ;  /* 0x000000010500780c */ /* 0x000fe40005744070 */
[----:B------:R-:W-:-:S02]  /*8880*/  SEL R5, RZ, 0x1, !P1 ;  /* 0x00000001ff057807 */ /* 0x000fc40004800000 */
[----:B------:R-:W-:Y:S02]  /*8890*/  ISETP.GE.U32.AND.EX P1, PT, R3, UR9, PT, P4 ;  /* 0x0000000903007c0c */ /* 0x000fe4000bf26140 */
[----:B------:R-:W-:-:S04]  /*88a0*/  SEL R0, RZ, 0x1, !P2 ;  /* 0x00000001ff007807 */ /* 0x000fc80005000000 */
[----:B------:R-:W-:Y:S01]  /*88b0*/  LOP3.LUT R10, R0, R10, R5, 0x96, !PT ;  /* 0x0000000a000a7212 */ /* 0x000fe200078e9605 */
[----:B------:R-:W-:Y:S02]  /*88c0*/  IMAD.MOV.U32 R5, RZ, RZ, -0x1 ;  /* 0xffffffffff057424 */ /* 0x000fe400078e00ff */
[----:B------:R-:W-:-:S04]  /*88d0*/  IMAD.MOV.U32 R0, RZ, RZ, -0x1 ;  /* 0xffffffffff007424 */ /* 0x000fc800078e00ff */
[----:B------:R-:W-:Y:S05]  /*88e0*/  @P1 BRA `(.L_x_178) ;  /* 0x0000000400501947 */ /* 0x000fea0003800000 */
[----:B------:R-:W0:Y:S01]  /*88f0*/  S2UR UR8, SR_CTAID.X ;  /* 0x00000000000879c3 */ /* 0x000e220000002500 */
[----:B------:R-:W-:Y:S01]  /*8900*/  ULDC.64 UR10, c[0x0][0x628] ;  /* 0x00018a00000a7ab9 */ /* 0x000fe20000000a00 */
[----:B------:R-:W-:Y:S01]  /*8910*/  ULDC UR9, c[0x0][0x150] ;  /* 0x0000540000097ab9 */ /* 0x000fe20000000800 */
[----:B------:R-:W-:Y:S01]  /*8920*/  ISETP.NE.U32.AND P1, PT, RZ, UR10, PT ;  /* 0x0000000aff007c0c */ /* 0x000fe2000bf25070 */
[----:B------:R-:W-:Y:S01]  /*8930*/  ULDC UR12, c[0x0][0x630] ;  /* 0x00018c00000c7ab9 */ /* 0x000fe20000000800 */
[----:B------:R-:W-:Y:S01]  /*8940*/  ULDC UR16, c[0x0][0x154] ;  /* 0x0000550000107ab9 */ /* 0x000fe20000000800 */
[----:B------:R-:W-:Y:S01]  /*8950*/  IMAD.MOV.U32 R4, RZ, RZ, R2 ;  /* 0x000000ffff047224 */ /* 0x000fe200078e0002 */
[----:B------:R-:W-:Y:S01]  /*8960*/  ISETP.NE.AND.EX P1, PT, RZ, UR11, PT, P1 ;  /* 0x0000000bff007c0c */ /* 0x000fe2000bf25310 */
[----:B------:R-:W1:Y:S01]  /*8970*/  S2UR UR15, SR_CTAID.Y ;  /* 0x00000000000f79c3 */ /* 0x000e620000002600 */
[----:B------:R-:W-:Y:S01]  /*8980*/  IMAD.MOV.U32 R5, RZ, RZ, R3 ;  /* 0x000000ffff057224 */ /* 0x000fe200078e0003 */
[----:B0-----:R-:W-:-:S05]  /*8990*/  I2FP.F32.U32 R0, UR8 ;  /* 0x0000000800007c45 */ /* 0x001fca0008201000 */
[----:B------:R-:W-:-:S05]  /*89a0*/  FMUL R14, R0, UR9 ;  /* 0x00000009000e7c20 */ /* 0x000fca0008400000 */
[----:B------:R-:W-:Y:S05]  /*89b0*/  @!P1 BRA `(.L_x_179) ;  /* 0x0000000000289947 */ /* 0x000fea0003800000 */
[----:B------:R-:W-:Y:S02]  /*89c0*/  ULDC UR9, c[0x0][0x634] ;  /* 0x00018d0000097ab9 */ /* 0x000fe40000000800 */
[----:B------:R-:W-:-:S05]  /*89d0*/  IADD3 R9, P1, R2, UR9, RZ ;  /* 0x0000000902097c10 */ /* 0x000fca000ff3e0ff */
[----:B------:R-:W-:-:S04]  /*89e0*/  IMAD.X R13, RZ, RZ, R3, P1 ;  /* 0x000000ffff0d7224 */ /* 0x000fc800008e0603 */
[----:B------:R-:W-:-:S04]  /*89f0*/  IMAD.WIDE.U32 R6, R13, UR10, RZ ;  /* 0x0000000a0d067c25 */ /* 0x000fc8000f8e00ff */
[----:B------:R-:W-:-:S04]  /*8a00*/  IMAD.WIDE.U32 R6, P1, R9, UR11, R6 ;  /* 0x0000000b09067c25 */ /* 0x000fc8000f820006 */
[----:B------:R-:W-:-:S04]  /*8a10*/  IMAD.WIDE.U32 R8, R9, UR10, RZ ;  /* 0x0000000a09087c25 */ /* 0x000fc8000f8e00ff */
[----:B------:R-:W-:Y:S01]  /*8a20*/  IMAD.X R5, RZ, RZ, RZ, P1 ;  /* 0x000000ffff057224 */ /* 0x000fe200008e06ff */
[----:B------:R-:W-:Y:S01]  /*8a30*/  IADD3 RZ, P1, R9, R6, RZ ;  /* 0x0000000609ff7210 */ /* 0x000fe20007f3e0ff */
[----:B------:R-:W-:-:S04]  /*8a40*/  IMAD.MOV.U32 R4, RZ, RZ, R7 ;  /* 0x000000ffff047224 */ /* 0x000fc800078e0007 */
[----:B------:R-:W-:-:S08]  /*8a50*/  IMAD.WIDE.U32.X R4, R13, UR11, R4, P1 ;  /* 0x0000000b0d047c25 */ /* 0x000fd000088e0404 */
.L_x_179:
[--C-:B------:R-:W-:Y:S01]  /*8a60*/  SHF.R.U64 R0, R4, UR12, R5.reuse ;  /* 0x0000000c04007c19 */ /* 0x100fe20008001205 */
[----:B------:R-:W0:Y:S01]  /*8a70*/  F2I.U32.TRUNC.NTZ R14, R14 ;  /* 0x0000000e000e7305 */ /* 0x000e22000020f000 */
[----:B------:R-:W-:Y:S01]  /*8a80*/  SHF.R.U32.HI R4, RZ, UR12, R5 ;  /* 0x0000000cff047c19 */ /* 0x000fe20008011605 */
[----:B------:R-:W-:Y:S01]  /*8a90*/  ULDC.64 UR10, c[0x0][0x620] ;  /* 0x00018800000a7ab9 */ /* 0x000fe20000000a00 */
[----:B------:R-:W-:Y:S01]  /*8aa0*/  IADD3 R7, P1, RZ, -R0, RZ ;  /* 0x80000000ff077210 */ /* 0x000fe20007f3e0ff */
[----:B------:R-:W2:Y:S01]  /*8ab0*/  LDC R16, c[0x0][0x610] ;  /* 0x00018400ff107b82 */ /* 0x000ea20000000800 */
[----:B-1----:R-:W-:Y:S01]  /*8ac0*/  I2FP.F32.U32 R6, UR15 ;  /* 0x0000000f00067c45 */ /* 0x002fe20008201000 */
[----:B------:R-:W-:Y:S01]  /*8ad0*/  ULDC UR12, c[0x0][0x658] ;  /* 0x00019600000c7ab9 */ /* 0x000fe20000000800 */
[----:B------:R-:W-:Y:S01]  /*8ae0*/  ULDC UR18, c[0x0][0x648] ;  /* 0x0001920000127ab9 */ /* 0x000fe20000000800 */
[----:B------:R-:W-:Y:S02]  /*8af0*/  IMAD.X R4, RZ, RZ, ~R4, P1 ;  /* 0x000000ffff047224 */ /* 0x000fe400008e0e04 */
[----:B------:R-:W-:Y:S01]  /*8b00*/  FMUL R8, R6, UR16 ;  /* 0x0000001006087c20 */ /* 0x000fe20008400000 */
[----:B------:R-:W-:Y:S01]  /*8b10*/  ULDC.64 UR16, c[0x0][0x640] ;  /* 0x0001900000107ab9 */ /* 0x000fe20000000a00 */
[----:B------:R-:W-:Y:S01]  /*8b20*/  IMAD R6, R4, UR10, RZ ;  /* 0x0000000a04067c24 */ /* 0x000fe2000f8e02ff */
[----:B------:R-:W-:Y:S01]  /*8b30*/  ISETP.NE.U32.AND P1, PT, RZ, UR16, PT ;  /* 0x00000010ff007c0c */ /* 0x000fe2000bf25070 */
[C---:B------:R-:W-:Y:S01]  /*8b40*/  IMAD.WIDE.U32 R4, R7.reuse, UR10, R2 ;  /* 0x0000000a07047c25 */ /* 0x040fe2000f8e0002 */
[----:B0-----:R-:W-:Y:S01]  /*8b50*/  R2UR UR9, R14 ;  /* 0x000000000e0972ca */ /* 0x001fe200000e0000 */
[----:B------:R-:W0:Y:S01]  /*8b60*/  F2I.U32.TRUNC.NTZ R8, R8 ;  /* 0x0000000800087305 */ /* 0x000e22000020f000 */
[----:B------:R-:W-:Y:S01]  /*8b70*/  ULDC UR10, c[0x0][0x618] ;  /* 0x00018600000a7ab9 */ /* 0x000fe20000000800 */
[----:B------:R-:W-:Y:S01]  /*8b80*/  IMAD R7, R7, UR11, R6 ;  /* 0x0000000b07077c24 */ /* 0x000fe2000f8e0206 */
[----:B------:R-:W-:-:S03]  /*8b90*/  ISETP.NE.AND.EX P1, PT, RZ, UR17, PT, P1 ;  /* 0x00000011ff007c0c */ /* 0x000fc6000bf25310 */
[----:B------:R-:W-:-:S05]  /*8ba0*/  IMAD.IADD R5, R5, 0x1, R7 ;  /* 0x0000000105057824 */ /* 0x000fca00078e0207 */
[--C-:B------:R-:W-:Y:S02]  /*8bb0*/  SHF.R.U64 R14, R4, UR10, R5.reuse ;  /* 0x0000000a040e7c19 */ /* 0x100fe40008001205 */
[----:B------:R-:W-:Y:S01]  /*8bc0*/  SHF.R.U32.HI R5, RZ, UR10, R5 ;  /* 0x0000000aff057c19 */ /* 0x000fe20008011605 */
[----:B------:R-:W-:Y:S01]  /*8bd0*/  ULDC UR10, c[0x0][0x608] ;  /* 0x00018200000a7ab9 */ /* 0x000fe20000000800 */
[----:B0-----:R-:W-:Y:S02]  /*8be0*/  R2UR UR11, R8 ;  /* 0x00000000080b72ca */ /* 0x001fe400000e0000 */
[--C-:B------:R-:W-:Y:S02]  /*8bf0*/  SHF.R.U64 R15, R14, UR10, R5.reuse ;  /* 0x0000000a0e0f7c19 */ /* 0x100fe40008001205 */
[----:B------:R-:W-:Y:S01]  /*8c00*/  SHF.R.U32.HI R4, RZ, UR10, R5 ;  /* 0x0000000aff047c19 */ /* 0x000fe20008011605 */
[----:B------:R-:W-:-:S03]  /*8c10*/  UIADD3 UR10, -UR9, URZ, URZ ;  /* 0x0000003f090a7290 */ /* 0x000fc6000fffe13f */
[--C-:B------:R-:W-:Y:S01]  /*8c20*/  SHF.R.U64 R17, R15, UR12, R4.reuse ;  /* 0x0000000c0f117c19 */ /* 0x100fe20008001204 */
[----:B------:R-:W-:Y:S01]  /*8c30*/  ULDC UR9, c[0x0][0x144] ;  /* 0x0000510000097ab9 */ /* 0x000fe20000000800 */
[----:B------:R-:W-:-:S03]  /*8c40*/  SHF.R.U32.HI R5, RZ, UR12, R4 ;  /* 0x0000000cff057c19 */ /* 0x000fc60008011604 */
[----:B------:R-:W-:Y:S01]  /*8c50*/  IMAD.MOV.U32 R4, RZ, RZ, R17 ;  /* 0x000000ffff047224 */ /* 0x000fe200078e0011 */
[----:B------:R-:W-:Y:S06]  /*8c60*/  @!P1 BRA `(.L_x_180) ;  /* 0x0000000000289947 */ /* 0x000fec0003800000 */
        /* <DEDUP_REMOVED lines=10> */
.L_x_180:
[----:B------:R-:W-:Y:S01]  /*8d10*/  UIADD3 UR11, -UR11, URZ, URZ ;  /* 0x0000003f0b0b7290 */ /* 0x000fe2000fffe13f */
[----:B------:R-:W-:Y:S01]  /*8d20*/  SHF.R.U64 R5, R4, UR18, R5 ;  /* 0x0000001204057c19 */ /* 0x000fe20008001205 */
[----:B------:R-:W-:Y:S01]  /*8d30*/  UIMAD UR8, UR9, UR10, UR8 ;  /* 0x0000000a090872a4 */ /* 0x000fe2000f8e0208 */
[----:B------:R-:W-:Y:S02]  /*8d40*/  LOP3.LUT R4, R15, UR6, RZ, 0xc0, !PT ;  /* 0x000000060f047c12 */ /* 0x000fe4000f8ec0ff */
[----:B------:R-:W-:Y:S01]  /*8d50*/  ULDC UR9, c[0x0][0x148] ;  /* 0x0000520000097ab9 */ /* 0x000fe20000000800 */
[----:B------:R-:W-:Y:S01]  /*8d60*/  IMAD.MOV R6, RZ, RZ, -R5 ;  /* 0x000000ffff067224 */ /* 0x000fe200078e0a05 */
[----:B------:R-:W-:Y:S01]  /*8d70*/  @UP2 UIMAD UR8, UR9, UR11, UR15 ;  /* 0x0000000b090822a4 */ /* 0x000fe2000f8e020f */
[----:B------:R-:W-:Y:S01]  /*8d80*/  IMAD R5, R5, UR5, R4 ;  /* 0x0000000505057c24 */ /* 0x000fe2000f8e0204 */
[----:B------:R-:W-:Y:S01]  /*8d90*/  LOP3.LUT R7, R14, UR4, RZ, 0xc0, !PT ;  /* 0x000000040e077c12 */ /* 0x000fe2000f8ec0ff */
[----:B------:R-:W-:Y:S01]  /*8da0*/  ULDC UR9, c[0x0][0x638] ;  /* 0x00018e0000097ab9 */ /* 0x000fe20000000800 */
[----:B------:R-:W-:Y:S01]  /*8db0*/  PLOP3.LUT P1, PT, PT, PT, UP2, 0x80, 0x0 ;  /* 0x000000000000781c */ /* 0x000fe20003f2f028 */
[----:B------:R-:W-:-:S02]  /*8dc0*/  IMAD R4, R6, UR9, R17 ;  /* 0x0000000906047c24 */ /* 0x000fc4000f8e0211 */
[----:B--2---:R-:W-:Y:S01]  /*8dd0*/  IMAD R5, R5, R16, UR8 ;  /* 0x0000000805057e24 */ /* 0x004fe2000f8e0210 */
[----:B------:R-:W-:Y:S01]  /*8de0*/  ULDC UR8, c[0x0][0x600] ;  /* 0x0001800000087ab9 */ /* 0x000fe20000000800 */
[----:B------:R-:W-:Y:S02]  /*8df0*/  IMAD.MOV.U32 R6, RZ, RZ, 0x1 ;  /* 0x00000001ff067424 */ /* 0x000fe400078e00ff */
[----:B------:R-:W-:-:S05]  /*8e00*/  IMAD R8, R4, UR8, R7 ;  /* 0x0000000804087c24 */ /* 0x000fca000f8e0207 */
[----:B------:R-:W-:Y:S02]  /*8e10*/  SEL R4, R8, R5, !P1 ;  /* 0x0000000508047207 */ /* 0x000fe40004800000 */
[----:B------:R-:W-:-:S07]  /*8e20*/  SEL R5, R5, R8, !P1 ;  /* 0x0000000805057207 */ /* 0x000fce0004800000 */
.L_x_178:
[----:B------:R-:W-:Y:S05]  /*8e30*/  BSYNC B1 ;  /* 0x0000000000017941 */ /* 0x000fea0003800000 */
.L_x_177:
[----:B------:R-:W-:-:S13]  /*8e40*/  LOP3.LUT P1, RZ, R6, 0xff, RZ, 0xc0, !PT ;  /* 0x000000ff06ff7812 */ /* 0x000fda000782c0ff */
[----:B------:R-:W-:Y:S05]  /*8e50*/  @P1 BRA `(.L_x_181) ;  /* 0xfffffff4003c1947 */ /* 0x000fea000383ffff */
[----:B------:R-:W-:Y:S05]  /*8e60*/  BSYNC B0 ;  /* 0x0000000000007941 */ /* 0x000fea0003800000 */
.L_x_169:
[----:B------:R-:W-:-:S03]  /*8e70*/  UMOV UR8, 0xffffffff ;  /* 0xffffffff00087882 */ /* 0x000fc60000000000 */
[----:B------:R-:W-:Y:S05]  /*8e80*/  BRA.DIV UR8, `(.L_x_182) ;  /* 0x0000000608007947 */ /* 0x000fea000b800000 */
[----:B------:R-:W-:-:S13]  /*8e90*/  ELECT P0, URZ, PT ;  /* 0x00000000003f782f */ /* 0x000fda0003800000 */
.L_x_196:
[----:B------:R-:W-:Y:S04]  /*8ea0*/  BSSY B0, `(.L_x_183) ;  /* 0x000001a000007945 */ /* 0x000fe80003800000 */
[----:B------:R-:W-:Y:S05]  /*8eb0*/  @!P0 BRA `(.L_x_184) ;  /* 0x0000000000608947 */ /* 0x000fea0003800000 */
[----:B------:R-:W-:-:S04]  /*8ec0*/  ULOP3.LUT UR8, UR13, 0x2, URZ, 0xfc, !UPT ;  /* 0x000000020d087892 */ /* 0x000fc8000f8efc3f */
[----:B------:R-:W-:-:S06]  /*8ed0*/  UISETP.NE.AND UP0, UPT, UR8, 0x3, UPT ;  /* 0x000000030800788c */ /* 0x000fcc000bf05270 */
[----:B------:R-:W-:-:S13]  /*8ee0*/  PLOP3.LUT P0, PT, PT, PT, UP0, 0x80, 0x0 ;  /* 0x000000000000781c */ /* 0x000fda0003f0f008 */
[----:B------:R-:W-:Y:S05]  /*8ef0*/  @!P0 BRA `(.L_x_185) ;  /* 0x0000000000048947 */ /* 0x000fea0003800000 */
[----:B------:R-:W-:Y:S01]  /*8f00*/  BPT.TRAP 0x1 ;  /* 0x000000040000795c */ /* 0x000fe20000300000 */
.L_x_185:
[----:B------:R-:W0:Y:S01]  /*8f10*/  S2R R3, SR_CgaCtaId ;  /* 0x0000000000037919 */ /* 0x000e220000008800 */
[----:B------:R-:W-:Y:S02]  /*8f20*/  MOV R0, 0x400 ;  /* 0x0000040000007802 */ /* 0x000fe40000000f00 */
[----:B------:R-:W-:Y:S02]  /*8f30*/  SHF.L.U32 R2, R10, 0x1f, RZ ;  /* 0x0000001f0a027819 */ /* 0x000fe400000006ff */
[----:B0-----:R-:W-:-:S05]  /*8f40*/  LEA R0, R3, R0, 0x18 ;  /* 0x0000000003007211 */ /* 0x001fca00078ec0ff */
[----:B------:R-:W-:-:S04]  /*8f50*/  VIADD R0, R0, 0x10 ;  /* 0x0000001000007836 */ /* 0x000fc80000000000 */
[C---:B------:R-:W-:Y:S02]  /*8f60*/  IMAD R5, R11.reuse, 0x8, R0 ;  /* 0x000000080b057824 */ /* 0x040fe400078e0200 */
[----:B------:R-:W-:Y:S02]  /*8f70*/  VIADD R11, R11, 0x1 ;  /* 0x000000010b0b7836 */ /* 0x000fe40000000000 */
[----:B------:R-:W0:Y:S03]  /*8f80*/  SYNCS.PHASECHK.TRANS64.TRYWAIT P0, [R5+URZ], R2 ;  /* 0x00000002050075a7 */ /* 0x000e26000800017f */
[----:B------:R-:W-:-:S04]  /*8f90*/  ISETP.NE.AND P1, PT, R11, 0x2, PT ;  /* 0x000000020b00780c */ /* 0x000fc80003f25270 */
[----:B------:R-:W-:Y:S02]  /*8fa0*/  SEL R3, RZ, 0x1, P1 ;  /* 0x00000001ff037807 */ /* 0x000fe40000800000 */
[----:B------:R-:W-:Y:S02]  /*8fb0*/  SEL R11, R11, RZ, P1 ;  /* 0x000000ff0b0b7207 */ /* 0x000fe40000800000 */
[----:B------:R-:W-:Y:S01]  /*8fc0*/  LOP3.LUT R3, R10, R3, RZ, 0x3c, !PT ;  /* 0x000000030a037212 */ /* 0x000fe200078e3cff */
[----:B0-----:R-:W-:Y:S06]  /*8fd0*/  @!P0 BRA `(.L_x_186) ;  /* 0x0000000000d08947 */ /* 0x001fec0003800000 */
.L_x_197:
[----:B------:R-:W-:Y:S01]  /*8fe0*/  IMAD R11, R11, 0x8, R0 ;  /* 0x000000080b0b7824 */ /* 0x000fe200078e0200 */
[----:B------:R-:W-:-:S07]  /*8ff0*/  SHF.L.U32 R0, R3, 0x1f, RZ ;  /* 0x0000001f03007819 */ /* 0x000fce00000006ff */
.L_x_187:
[----:B-1----:R1:W2:Y:S02]  /*9000*/  SYNCS.PHASECHK.TRANS64.TRYWAIT P0, [R11+URZ], R0 ;  /* 0x000000000b0075a7 */ /* 0x0022a4000800017f */
[----:B--2---:R-:W-:Y:S05]  /*9010*/  @!P0 NANOSLEEP.SYNCS 0x989680 ;  /* 0x009896800000895d */ /* 0x004fea0003900000 */
[----:B------:R-:W2:Y:S02]  /*9020*/  @!P0 SYNCS.PHASECHK.TRANS64 P0, [R11+URZ], R0 ;  /* 0x000000000b0085a7 */ /* 0x000ea4000800007f */
[----:B--2---:R-:W-:Y:S05]  /*9030*/  @!P0 BRA `(.L_x_187) ;  /* 0xfffffffc00f08947 */ /* 0x004fea000383ffff */
.L_x_184:
[----:B------:R-:W-:Y:S05]  /*9040*/  BSYNC B0 ;  /* 0x0000000000007941 */ /* 0x000fea0003800000 */
.L_x_183:
[----:B------:R-:W-:Y:S05]  /*9050*/  EXIT ;  /* 0x000000000000794d */ /* 0x000fea0003800000 */
.L_x_14:
[----:B0-----:R0:W2:Y:S02]  /*9060*/  SYNCS.PHASECHK.TRANS64.TRYWAIT P0, [R13+URZ+-0x8], R10 ;  /* 0xfffff80a0d0075a7 */ /* 0x0010a4000800017f */
[----:B--2---:R-:W-:Y:S05]  /*9070*/  @!P0 NANOSLEEP.SYNCS 0x989680 ;  /* 0x009896800000895d */ /* 0x004fea0003900000 */
[----:B------:R-:W2:Y:S02]  /*9080*/  @!P0 SYNCS.PHASECHK.TRANS64 P0, [R13+URZ+-0x8], R10 ;  /* 0xfffff80a0d0085a7 */ /* 0x000ea4000800007f */
[----:B--2---:R-:W-:Y:S05]  /*9090*/  @!P0 BRA `(.L_x_14) ;  /* 0xfffffffc00f08947 */ /* 0x004fea000383ffff */
[----:B------:R-:W-:Y:S05]  /*90a0*/  BRA `(.L_x_188) ;  /* 0xffffff8400147947 */ /* 0x000fea000383ffff */
.L_x_19:
[----:B--2---:R-:W-:-:S04]  /*90b0*/  IMAD.U32 R11, RZ, RZ, UR4 ;  /* 0x00000004ff0b7e24 */ /* 0x004fc8000f8e00ff */
[----:B------:R2:W3:Y:S03]  /*90c0*/  SYNCS.PHASECHK.TRANS64.TRYWAIT P0, [R11+URZ], R10 ;  /* 0x0000000a0b0075a7 */ /* 0x0004e6000800017f */
[----:B---3--:R-:W-:Y:S05]  /*90d0*/  @!P0 NANOSLEEP.SYNCS 0x989680 ;  /* 0x009896800000895d */ /* 0x008fea0003900000 */
[----:B------:R-:W3:Y:S02]  /*90e0*/  @!P0 SYNCS.PHASECHK.TRANS64 P0, [R11+URZ], R10 ;  /* 0x0000000a0b0085a7 */ /* 0x000ee4000800007f */
[----:B---3--:R-:W-:Y:S05]  /*90f0*/  @!P0 BRA `(.L_x_19) ;  /* 0xfffffffc00ec8947 */ /* 0x008fea000383ffff */
[----:B------:R-:W-:Y:S05]  /*9100*/  BRA `(.L_x_18) ;  /* 0xffffff8800407947 */ /* 0x000fea000383ffff */
.L_x_25:
[----:B--2---:R-:W-:-:S04]  /*9110*/  IMAD.U32 R146, RZ, RZ, UR16 ;  /* 0x00000010ff927e24 */ /* 0x004fc8000f8e00ff */
[----:B------:R2:W3:Y:S03]  /*9120*/  SYNCS.PHASECHK.TRANS64.TRYWAIT P0, [R146+URZ], R11 ;  /* 0x0000000b920075a7 */ /* 0x0004e6000800017f */
[----:B---3--:R-:W-:Y:S05]  /*9130*/  @!P0 NANOSLEEP.SYNCS 0x989680 ;  /* 0x009896800000895d */ /* 0x008fea0003900000 */
[----:B------:R-:W3:Y:S02]  /*9140*/  @!P0 SYNCS.PHASECHK.TRANS64 P0, [R146+URZ], R11 ;  /* 0x0000000b920085a7 */ /* 0x000ee4000800007f */
[----:B---3--:R-:W-:Y:S05]  /*9150*/  @!P0 BRA `(.L_x_25) ;  /* 0xfffffffc00ec8947 */ /* 0x008fea000383ffff */
[----:B------:R-:W-:Y:S05]  /*9160*/  BRA `(.L_x_24) ;  /* 0xffffff9000a87947 */ /* 0x000fea000383ffff */
.L_x_33:
[----:B0-----:R0:W2:Y:S02]  /*9170*/  SYNCS.PHASECHK.TRANS64.TRYWAIT P0, [R13+URZ+0x8], R10 ;  /* 0x0000080a0d0075a7 */ /* 0x0010a4000800017f */
[----:B--2---:R-:W-:Y:S05]  /*9180*/  @!P0 NANOSLEEP.SYNCS 0x989680 ;  /* 0x009896800000895d */ /* 0x004fea0003900000 */
[----:B------:R-:W2:Y:S02]  /*9190*/  @!P0 SYNCS.PHASECHK.TRANS64 P0, [R13+URZ+0x8], R10 ;  /* 0x0000080a0d0085a7 */ /* 0x000ea4000800007f */
[----:B--2---:R-:W-:Y:S05]  /*91a0*/  @!P0 BRA `(.L_x_33) ;  /* 0xfffffffc00f08947 */ /* 0x004fea000383ffff */
[----:B------:R-:W-:Y:S05]  /*91b0*/  BRA `(.L_x_189) ;  /* 0xffffffa0003c7947 */ /* 0x000fea000383ffff */
.L_x_170:
[----:B------:R-:W-:Y:S01]  /*91c0*/  BSSY B1, `(.L_x_190) ;  /* 0x0000006000017945 */ /* 0x000fe20003800000 */
[----:B------:R-:W-:-:S07]  /*91d0*/  IMAD.MOV.U32 R6, RZ, RZ, -0x1 ;  /* 0xffffffffff067424 */ /* 0x000fce00078e00ff */
[----:B------:R-:W-:Y:S05]  /*91e0*/  WARPSYNC.COLLECTIVE R6, `(.L_x_191) ;  /* 0x00000000060c7348 */ /* 0x000fea0003c00000 */
[----:B------:R-:W-:Y:S02]  /*91f0*/  ELECT P1, UR62, PT ;  /* 0x00000000003e782f */ /* 0x000fe40003820000 */
[----:B------:R-:W-:Y:S01]  /*9200*/  MOV R6, UR62 ;  /* 0x0000003e00067c02 */ /* 0x000fe20008000f00 */
[----:B------:R-:W-:Y:S10]  /*9210*/  ENDCOLLECTIVE ;  /* 0x000000000000791b */ /* 0x000ff40003800000 */
.L_x_191:
[----:B------:R-:W-:Y:S05]  /*9220*/  BSYNC B1 ;  /* 0x0000000000017941 */ /* 0x000fea0003800000 */
.L_x_190:
[----:B------:R-:W-:Y:S05]  /*9230*/  BRA `(.L_x_192) ;  /* 0xfffffff000507947 */ /* 0x000fea000383ffff */
.L_x_173:
[----:B-1----:R1:W2:Y:S02]  /*9240*/  SYNCS.PHASECHK.TRANS64.TRYWAIT P1, [R13+URZ+0x10], R6 ;  /* 0x000010060d0075a7 */ /* 0x0022a4000802017f */
[----:B--2---:R-:W-:Y:S05]  /*9250*/  @!P1 NANOSLEEP.SYNCS 0x989680 ;  /* 0x009896800000995d */ /* 0x004fea0003900000 */
[----:B------:R-:W2:Y:S02]  /*9260*/  @!P1 SYNCS.PHASECHK.TRANS64 P1, [R13+URZ+0x10], R6 ;  /* 0x000010060d0095a7 */ /* 0x000ea4000802007f */
[----:B--2---:R-:W-:Y:S05]  /*9270*/  @!P1 BRA `(.L_x_173) ;  /* 0xfffffffc00f09947 */ /* 0x004fea000383ffff */
[----:B------:R-:W-:Y:S05]  /*9280*/  BRA `(.L_x_193) ;  /* 0xfffffff000847947 */ /* 0x000fea000383ffff */
.L_x_182:
[----:B------:R-:W-:Y:S01]  /*9290*/  BSSY B0, `(.L_x_194) ;  /* 0x0000006000007945 */ /* 0x000fe20003800000 */
[----:B------:R-:W-:-:S07]  /*92a0*/  IMAD.MOV.U32 R6, RZ, RZ, -0x1 ;  /* 0xffffffffff067424 */ /* 0x000fce00078e00ff */
[----:B------:R-:W-:Y:S05]  /*92b0*/  WARPSYNC.COLLECTIVE R6, `(.L_x_195) ;  /* 0x00000000060c7348 */ /* 0x000fea0003c00000 */
[----:B------:R-:W-:Y:S02]  /*92c0*/  ELECT P1, UR62, PT ;  /* 0x00000000003e782f */ /* 0x000fe40003820000 */
[----:B------:R-:W-:Y:S01]  /*92d0*/  MOV R6, UR62 ;  /* 0x0000003e00067c02 */ /* 0x000fe20008000f00 */
[----:B------:R-:W-:Y:S10]  /*92e0*/  ENDCOLLECTIVE ;  /* 0x000000000000791b */ /* 0x000ff40003800000 */
.L_x_195:
[----:B------:R-:W-:Y:S05]  /*92f0*/  BSYNC B0 ;  /* 0x0000000000007941 */ /* 0x000fea0003800000 */
.L_x_194:
[----:B------:R-:W-:Y:S01]  /*9300*/  PLOP3.LUT P0, PT, P1, PT, PT, 0x80, 0x0 ;  /* 0x000000000000781c */ /* 0x000fe20000f0f070 */
[----:B------:R-:W-:-:S12]  /*9310*/  BRA `(.L_x_196) ;  /* 0xfffffff800e07947 */ /* 0x000fd8000383ffff */
.L_x_186:
[----:B0-----:R0:W1:Y:S02]  /*9320*/  SYNCS.PHASECHK.TRANS64.TRYWAIT P0, [R5+URZ], R2 ;  /* 0x00000002050075a7 */ /* 0x001064000800017f */
[----:B-1----:R-:W-:Y:S05]  /*9330*/  @!P0 NANOSLEEP.SYNCS 0x989680 ;  /* 0x009896800000895d */ /* 0x002fea0003900000 */
[----:B------:R-:W1:Y:S02]  /*9340*/  @!P0 SYNCS.PHASECHK.TRANS64 P0, [R5+URZ], R2 ;  /* 0x00000002050085a7 */ /* 0x000e64000800007f */
[----:B-1----:R-:W-:Y:S05]  /*9350*/  @!P0 BRA `(.L_x_186) ;  /* 0xfffffffc00f08947 */ /* 0x002fea000383ffff */
[----:B------:R-:W-:Y:S05]  /*9360*/  BRA `(.L_x_197) ;  /* 0xfffffffc001c7947 */ /* 0x000fea000383ffff */
.L_x_198:
[----:B------:R-:W-:-:S00]  /*9370*/  BRA `(.L_x_198) ;  /* 0xfffffffc00fc7947 */ /* 0x000fc0000383ffff */
[----:B------:R-:W-:-:S00]  /*9380*/  NOP ;  /* 0x0000000000007918 */ /* 0x000fc00000000000 */
[----:B------:R-:W-:-:S00]  /*9390*/  NOP ;  /* 0x0000000000007918 */ /* 0x000fc00000000000 */
[----:B------:R-:W-:-:S00]  /*93a0*/  NOP ;  /* 0x0000000000007918 */ /* 0x000fc00000000000 */
[----:B------:R-:W-:-:S00]  /*93b0*/  NOP ;  /* 0x0000000000007918 */ /* 0x000fc00000000000 */
[----:B------:R-:W-:-:S00]  /*93c0*/  NOP ;  /* 0x0000000000007918 */ /* 0x000fc00000000000 */
[----:B------:R-:W-:-:S00]  /*93d0*/  NOP ;  /* 0x0000000000007918 */ /* 0x000fc00000000000 */
[----:B------:R-:W-:-:S00]  /*93e0*/  NOP ;  /* 0x0000000000007918 */ /* 0x000fc00000000000 */
[----:B------:R-:W-:-:S00]  /*93f0*/  NOP ;  /* 0x0000000000007918 */ /* 0x000fc00000000000 */
.L_x_199:


//--------------------- .nv.shared._ZN7cutlass13device_kernelINS_4gemm6kernel13GemmUniversalIN4cute5tupleIJiiiiEEENS1_10collective13CollectiveMmaINS1_37MainloopSm90TmaGmmaWarpSpecializedFP8ILi2ENS5_IJNS4_1CILi1EEESB_SB_EEENS1_32KernelTmaWarpSpecializedPingpongEEENS5_IJNSA_ILi64EEENSA_ILi128EEESG_EEENS_12float_e4m3_tENS5_IJlSB_lEEESI_SJ_NS4_8TiledMMAINS4_8MMA_AtomIJNS4_4SM904GMMA31MMA_64x128x32_F32E4M3E4M3_SS_TNILNSN_7ScaleInE1ELSP_1EEEEEENS4_6LayoutISC_NS5_IJNSA_ILi0EEEST_ST_EEEEENS5_IJNS4_10UnderscoreESW_SW_EEEEENS4_13SM90_TMA_LOADENS4_14ComposedLayoutINS4_7SwizzleILi3ELi4ELi3EEENS4_18smem_ptr_flag_bitsILi8EEENSS_INS5_IJNSA_ILi8EEESG_EEENS5_IJSG_SB_EEEEEEEvNS4_8identityESZ_S19_vS1A_EENS_8epilogue10collective6detail29Sm90TmaWarpSpecializedAdapterINS1D_15DefaultEpilogueISI_SJ_SJ_NS1C_6thread17LinearCombinationISI_Li1EffLNS1H_9ScaleType4KindE0ELNS_15FloatRoundStyleE2ESI_EENS1_15EpilogueDefaultEEEEEvvEEEEvNT_6ParamsE --------------------------
	.section	.nv.shared._ZN7cutlass13device_kernelINS_4gemm6kernel13GemmUniversalIN4cute5tupleIJiiiiEEENS1_10collective13CollectiveMmaINS1_37MainloopSm90TmaGmmaWarpSpecializedFP8ILi2ENS5_IJNS4_1CILi1EEESB_SB_EEENS1_32KernelTmaWarpSpecializedPingpongEEENS5_IJNSA_ILi64EEENSA_ILi128EEESG_EEENS_12float_e4m3_tENS5_IJlSB_lEEESI_SJ_NS4_8TiledMMAINS4_8MMA_AtomIJNS4_4SM904GMMA31MMA_64x128x32_F32E4M3E4M3_SS_TNILNSN_7ScaleInE1ELSP_1EEEEEENS4_6LayoutISC_NS5_IJNSA_ILi0EEEST_ST_EEEEENS5_IJNS4_10UnderscoreESW_SW_EEEEENS4_13SM90_TMA_LOADENS4_14ComposedLayoutINS4_7SwizzleILi3ELi4ELi3EEENS4_18smem_ptr_flag_bitsILi8EEENSS_INS5_IJNSA_ILi8EEESG_EEENS5_IJSG_SB_EEEEEEEvNS4_8identityESZ_S19_vS1A_EENS_8epilogue10collective6detail29Sm90TmaWarpSpecializedAdapterINS1D_15DefaultEpilogueISI_SJ_SJ_NS1C_6thread17LinearCombinationISI_Li1EffLNS1H_9ScaleType4KindE0ELNS_15FloatRoundStyleE2ESI_EENS1_15EpilogueDefaultEEEEEvvEEEEvNT_6ParamsE,"aw",@nobits
	.sectionflags	@""
	.align	16
	.zero		1024


//--------------------- .nv.shared.reserved.0     --------------------------
	.section	.nv.shared.reserved.0,"aw",@nobits
	.weak		__nv_reservedSMEM_offset_0_alias
	.size		__nv_reservedSMEM_offset_0_alias, 0, 0
	.other		__nv_reservedSMEM_offset_0_alias,@"STO_CUDA_RESERVED_SHARED STV_DEFAULT"
__nv_reservedSMEM_offset_0_alias:
	.zero		0


//--------------------- .nv.global                --------------------------
	.section	.nv.global,"aw",@nobits
.nv.global:
	.type		_ZN40_INTERNAL_07000aa9_4_k_cu_7903ac10_288544cute1_E,@object
	.size		_ZN40_INTERNAL_07000aa9_4_k_cu_7903ac10_288544cute1_E,(_ZN40_INTERNAL_07000aa9_4_k_cu_7903ac10_288544cuda3std3__45__cpo6cbeginE - _ZN40_INTERNAL_07000aa9_4_k_cu_7903ac10_288544cute1_E)
_ZN40_INTERNAL_07000aa9_4_k_cu_7903ac10_288544cute1_E:
	.zero		1
	.type		_ZN40_INTERNAL_07000aa9_4_k_cu_7903ac10_288544cuda3std3__45__cpo6cbeginE,@object
	.size		_ZN40_INTERNAL_07000aa9_4_k_cu_7903ac10_288544cuda3std3__45__cpo6cbeginE,(_ZN40_INTERNAL_07000aa9_4_k_cu_7903ac10_288544cuda3std3__48in_placeE - _ZN40_INTERNAL_07000aa9_4_k_cu_7903ac10_288544cuda3std3__45__cpo6cbeginE)
_ZN40_INTERNAL_07000aa9_4_k_cu_7903ac10_288544cuda3std3__45__cpo6cbeginE:
	.zero		1
	.type		_ZN40_INTERNAL_07000aa9_4_k_cu_7903ac10_288544cuda3std3__48in_placeE,@object
	.size		_ZN40_INTERNAL_07000aa9_4_k_cu_7903ac10_288544cuda3std3__48in_placeE,(_ZN40_INTERNAL_07000aa9_4_k_cu_7903ac10_288544cuda3std6ranges3__45__cpo9iter_moveE - _ZN40_INTERNAL_07000aa9_4_k_cu_7903ac10_288544cuda3std3__48in_placeE)
_ZN40_INTERNAL_07000aa9_4_k_cu_7903ac10_288544cuda3std3__48in_placeE:
	.zero		1
	.type		_ZN40_INTERNAL_07000aa9_4_k_cu_7903ac10_288544cuda3std6ranges3__45__cpo9iter_moveE,@object
	.size		_ZN40_INTERNAL_07000aa9_4_k_cu_7903ac10_288544cuda3std6ranges3__45__cpo9iter_moveE,(_ZN40_INTERNAL_07000aa9_4_k_cu_7903ac10_288544cuda3std3__45__cpo5beginE - _ZN40_INTERNAL_07000aa9_4_k_cu_7903ac10_288544cuda3std6ranges3__45__cpo9iter_moveE)
_ZN40_INTERNAL_07000aa9_4_k_cu_7903ac10_288544cuda3std6ranges3__45__cpo9iter_moveE:
	.zero		1
	.type		_ZN40_INTERNAL_07000aa9_4_k_cu_7903ac10_288544cuda3std3__45__cpo5beginE,@object
	.size		_ZN40_INTERNAL_07000aa9_4_k_cu_7903ac10_288544cuda3std3__45__cpo5beginE,(_ZN40_INTERNAL_07000aa9_4_k_cu_7903ac10_288544cuda3std3__442_GLOBAL__N__07000aa9_4_k_cu_7903ac10_288546ignoreE - _ZN40_INTERNAL_07000aa9_4_k_cu_7903ac10_288544cuda3std3__45__cpo5beginE)
_ZN40_INTERNAL_07000aa9_4_k_cu_7903ac10_288544cuda3std3__45__cpo5beginE:
	.zero		1
	.type		_ZN40_INTERNAL_07000aa9_4_k_cu_7903ac10_288544cuda3std3__442_GLOBAL__N__07000aa9_4_k_cu_7903ac10_288546ignoreE,@object
	.size		_ZN40_INTERNAL_07000aa9_4_k_cu_7903ac10_288544cuda3std3__442_GLOBAL__N__07000aa9_4_k_cu_7903ac10_288546ignoreE,(_ZN40_INTERNAL_07000aa9_4_k_cu_7903ac10_288544cute7productE - _ZN40_INTERNAL_07000aa9_4_k_cu_7903ac10_288544cuda3std3__442_GLOBAL__N__07000aa9_4_k_cu_7903ac10_288546ignoreE)
_ZN40_INTERNAL_07000aa9_4_k_cu_7903ac10_288544cuda3std3__442_GLOBAL__N__07000aa9_4_k_cu_7903ac10_288546ignoreE:
	.zero		1
	.type		_ZN40_INTERNAL_07000aa9_4_k_cu_7903ac10_288544cute7productE,@object
	.size		_ZN40_INTERNAL_07000aa9_4_k_cu_7903ac10_288544cute7productE,(_ZN40_INTERNAL_07000aa9_4_k_cu_7903ac10_288544cuda3std3__45__cpo3endE - _ZN40_INTERNAL_07000aa9_4_k_cu_7903ac10_288544cute7productE)
_ZN40_INTERNAL_07000aa9_4_k_cu_7903ac10_288544cute7productE:
	.zero		1
	.type		_ZN40_INTERNAL_07000aa9_4_k_cu_7903ac10_288544cuda3std3__45__cpo3endE,@object
	.size		_ZN40_INTERNAL_07000aa9_4_k_cu_7903ac10_288544cuda3std3__45__cpo3endE,(_ZN40_INTERNAL_07000aa9_4_k_cu_7903ac10_288544cuda3std3__419piecewise_constructE - _ZN40_INTERNAL_07000aa9_4_k_cu_7903ac10_288544cuda3std3__45__cpo3endE)
_ZN40_INTERNAL_07000aa9_4_k_cu_7903ac10_288544cuda3std3__45__cpo3endE:
	.zero		1
	.type		_ZN40_INTERNAL_07000aa9_4_k_cu_7903ac10_288544cuda3std3__419piecewise_constructE,@object
	.size		_ZN40_INTERNAL_07000aa9_4_k_cu_7903ac10_288544cuda3std3__419piecewise_constructE,(_ZN40_INTERNAL_07000aa9_4_k_cu_7903ac10_288544cuda3std3__45__cpo4cendE - _ZN40_INTERNAL_07000aa9_4_k_cu_7903ac10_288544cuda3std3__419piecewise_constructE)
_ZN40_INTERNAL_07000aa9_4_k_cu_7903ac10_288544cuda3std3__419piecewise_constructE:
	.zero		1
	.type		_ZN40_INTERNAL_07000aa9_4_k_cu_7903ac10_288544cuda3std3__45__cpo4cendE,@object
	.size		_ZN40_INTERNAL_07000aa9_4_k_cu_7903ac10_288544cuda3std3__45__cpo4cendE,(_ZN40_INTERNAL_07000aa9_4_k_cu_7903ac10_288544cuda3std6ranges3__45__cpo4swapE - _ZN40_INTERNAL_07000aa9_4_k_cu_7903ac10_288544cuda3std3__45__cpo4cendE)
_ZN40_INTERNAL_07000aa9_4_k_cu_7903ac10_288544cuda3std3__45__cpo4cendE:
	.zero		1
	.type		_ZN40_INTERNAL_07000aa9_4_k_cu_7903ac10_288544cuda3std6ranges3__45__cpo4swapE,@object
	.size		_ZN40_INTERNAL_07000aa9_4_k_cu_7903ac10_288544cuda3std6ranges3__45__cpo4swapE,(.L_7 - _ZN40_INTERNAL_07000aa9_4_k_cu_7903ac10_288544cuda3std6ranges3__45__cpo4swapE)
_ZN40_INTERNAL_07000aa9_4_k_cu_7903ac10_288544cuda3std6ranges3__45__cpo4swapE:
	.zero		1
.L_7:


//--------------------- .nv.constant0._ZN7cutlass13device_kernelINS_4gemm6kernel13GemmUniversalIN4cute5tupleIJiiiiEEENS1_10collective13CollectiveMmaINS1_37MainloopSm90TmaGmmaWarpSpecializedFP8ILi2ENS5_IJNS4_1CILi1EEESB_SB_EEENS1_32KernelTmaWarpSpecializedPingpongEEENS5_IJNSA_ILi64EEENSA_ILi128EEESG_EEENS_12float_e4m3_tENS5_IJlSB_lEEESI_SJ_NS4_8TiledMMAINS4_8MMA_AtomIJNS4_4SM904GMMA31MMA_64x128x32_F32E4M3E4M3_SS_TNILNSN_7ScaleInE1ELSP_1EEEEEENS4_6LayoutISC_NS5_IJNSA_ILi0EEEST_ST_EEEEENS5_IJNS4_10UnderscoreESW_SW_EEEEENS4_13SM90_TMA_LOADENS4_14ComposedLayoutINS4_7SwizzleILi3ELi4ELi3EEENS4_18smem_ptr_flag_bitsILi8EEENSS_INS5_IJNSA_ILi8EEESG_EEENS5_IJSG_SB_EEEEEEEvNS4_8identityESZ_S19_vS1A_EENS_8epilogue10collective6detail29Sm90TmaWarpSpecializedAdapterINS1D_15DefaultEpilogueISI_SJ_SJ_NS1C_6thread17LinearCombinationISI_Li1EffLNS1H_9ScaleType4KindE0ELNS_15FloatRoundStyleE2ESI_EENS1_15EpilogueDefaultEEEEEvvEEEEvNT_6ParamsE --------------------------
	.section	.nv.constant0._ZN7cutlass13device_kernelINS_4gemm6kernel13GemmUniversalIN4cute5tupleIJiiiiEEENS1_10collective13CollectiveMmaINS1_37MainloopSm90TmaGmmaWarpSpecializedFP8ILi2ENS5_IJNS4_1CILi1EEESB_SB_EEENS1_32KernelTmaWarpSpecializedPingpongEEENS5_IJNSA_ILi64EEENSA_ILi128EEESG_EEENS_12float_e4m3_tENS5_IJlSB_lEEESI_SJ_NS4_8TiledMMAINS4_8MMA_AtomIJNS4_4SM904GMMA31MMA_64x128x32_F32E4M3E4M3_SS_TNILNSN_7ScaleInE1ELSP_1EEEEEENS4_6LayoutISC_NS5_IJNSA_ILi0EEEST_ST_EEEEENS5_IJNS4_10UnderscoreESW_SW_EEEEENS4_13SM90_TMA_LOADENS4_14ComposedLayoutINS4_7SwizzleILi3ELi4ELi3EEENS4_18smem_ptr_flag_bitsILi8EEENSS_INS5_IJNSA_ILi8EEESG_EEENS5_IJSG_SB_EEEEEEEvNS4_8identityESZ_S19_vS1A_EENS_8epilogue10collective6detail29Sm90TmaWarpSpecializedAdapterINS1D_15DefaultEpilogueISI_SJ_SJ_NS1C_6thread17LinearCombinationISI_Li1EffLNS1H_9ScaleType4KindE0ELNS_15FloatRoundStyleE2ESI_EENS1_15EpilogueDefaultEEEEEvvEEEEvNT_6ParamsE,"a",@progbits
	.sectionflags	@""
	.align	4
.nv.constant0._ZN7cutlass13device_kernelINS_4gemm6kernel13GemmUniversalIN4cute5tupleIJiiiiEEENS1_10collective13CollectiveMmaINS1_37MainloopSm90TmaGmmaWarpSpecializedFP8ILi2ENS5_IJNS4_1CILi1EEESB_SB_EEENS1_32KernelTmaWarpSpecializedPingpongEEENS5_IJNSA_ILi64EEENSA_ILi128EEESG_EEENS_12float_e4m3_tENS5_IJlSB_lEEESI_SJ_NS4_8TiledMMAINS4_8MMA_AtomIJNS4_4SM904GMMA31MMA_64x128x32_F32E4M3E4M3_SS_TNILNSN_7ScaleInE1ELSP_1EEEEEENS4_6LayoutISC_NS5_IJNSA_ILi0EEEST_ST_EEEEENS5_IJNS4_10UnderscoreESW_SW_EEEEENS4_13SM90_TMA_LOADENS4_14ComposedLayoutINS4_7SwizzleILi3ELi4ELi3EEENS4_18smem_ptr_flag_bitsILi8EEENSS_INS5_IJNSA_ILi8EEESG_EEENS5_IJSG_SB_EEEEEEEvNS4_8identityESZ_S19_vS1A_EENS_8epilogue10collective6detail29Sm90TmaWarpSpecializedAdapterINS1D_15DefaultEpilogueISI_SJ_SJ_NS1C_6thread17LinearCombinationISI_Li1EffLNS1H_9ScaleType4KindE0ELNS_15FloatRoundStyleE2ESI_EENS1_15EpilogueDefaultEEEEEvvEEEEvNT_6ParamsE:
	.zero		1664


//--------------------- SYMBOLS --------------------------

	.type		.nv.reservedSmem.offset0,@object
	.size		.nv.reservedSmem.offset0,0x4
